//
// Generated by NVIDIA NVVM Compiler
//
// Compiler Build ID: CL-36424714
// Cuda compilation tools, release 13.0, V13.0.88
// Based on NVVM 20.0.0
//

.version 9.0
.target sm_100
.address_size 64

	// .globl	_Z9dftKernelPKfP9Complessoi
.global .align 4 .b8 __cudart_i2opi_f[24] = {65, 144, 67, 60, 153, 149, 98, 219, 192, 221, 52, 245, 209, 87, 39, 252, 41, 21, 68, 78, 110, 131, 249, 162};

.visible .entry _Z9dftKernelPKfP9Complessoi(
	.param .u64 .ptr .align 1 _Z9dftKernelPKfP9Complessoi_param_0,
	.param .u64 .ptr .align 1 _Z9dftKernelPKfP9Complessoi_param_1,
	.param .u32 _Z9dftKernelPKfP9Complessoi_param_2
)
{
	.local .align 4 .b8 	__local_depot0[28];
	.reg .b64 	%SP;
	.reg .b64 	%SPL;
	.reg .pred 	%p<20>;
	.reg .b32 	%r<88>;
	.reg .b32 	%f<59>;
	.reg .b64 	%rd<47>;
	.reg .b64 	%fd<11>;

	mov.u64 	%SPL, __local_depot0;
	ld.param.u64 	%rd16, [_Z9dftKernelPKfP9Complessoi_param_1];
	ld.param.u32 	%r30, [_Z9dftKernelPKfP9Complessoi_param_2];
	add.u64 	%rd1, %SPL, 0;
	add.u64 	%rd2, %SPL, 0;
	mov.u32 	%r31, %ctaid.x;
	mov.u32 	%r32, %ntid.x;
	mov.u32 	%r33, %tid.x;
	mad.lo.s32 	%r1, %r31, %r32, %r33;
	setp.ge.s32 	%p1, %r1, %r30;
	@%p1 bra 	$L__BB0_20;
	cvta.to.global.u64 	%rd19, %rd16;
	mul.wide.s32 	%rd20, %r1, 8;
	add.s64 	%rd3, %rd19, %rd20;
	mov.f32 	%f16, 0f00000000;
	st.global.v2.f32 	[%rd3], {%f16, %f16};
	setp.lt.s32 	%p2, %r30, 1;
	@%p2 bra 	$L__BB0_20;
	cvt.rn.f64.s32 	%fd3, %r1;
	mul.f64 	%fd1, %fd3, 0d401921FB54442D18;
	cvt.rn.f64.u32 	%fd2, %r30;
	mov.b32 	%r79, 0;
	mov.f32 	%f55, 0f00000000;
	mov.u64 	%rd33, __cudart_i2opi_f;
	mov.f32 	%f56, %f55;
$L__BB0_3:
	ld.param.u64 	%rd42, [_Z9dftKernelPKfP9Complessoi_param_0];
	cvt.rn.f64.u32 	%fd4, %r79;
	mul.f64 	%fd5, %fd1, %fd4;
	div.rn.f64 	%fd6, %fd5, %fd2;
	cvt.rn.f32.f64 	%f3, %fd6;
	cvta.to.global.u64 	%rd21, %rd42;
	mul.wide.u32 	%rd22, %r79, 4;
	add.s64 	%rd4, %rd21, %rd22;
	ld.global.f32 	%f4, [%rd4];
	mul.f32 	%f18, %f3, 0f3F22F983;
	cvt.rni.s32.f32 	%r87, %f18;
	cvt.rn.f32.s32 	%f19, %r87;
	fma.rn.f32 	%f20, %f19, 0fBFC90FDA, %f3;
	fma.rn.f32 	%f21, %f19, 0fB3A22168, %f20;
	fma.rn.f32 	%f58, %f19, 0fA7C234C5, %f21;
	abs.f32 	%f6, %f3;
	setp.ltu.f32 	%p3, %f6, 0f47CE4780;
	mov.u32 	%r83, %r87;
	mov.f32 	%f57, %f58;
	@%p3 bra 	$L__BB0_11;
	setp.neu.f32 	%p4, %f6, 0f7F800000;
	@%p4 bra 	$L__BB0_6;
	mov.f32 	%f24, 0f00000000;
	mul.rn.f32 	%f57, %f3, %f24;
	mov.b32 	%r83, 0;
	bra.uni 	$L__BB0_11;
$L__BB0_6:
	mov.b32 	%r4, %f3;
	mov.b64 	%rd45, 0;
	mov.b32 	%r80, 0;
	mov.u64 	%rd43, __cudart_i2opi_f;
	mov.u64 	%rd44, %rd2;
$L__BB0_7:
	.pragma "nounroll";
	ld.global.nc.u32 	%r36, [%rd43];
	shl.b32 	%r37, %r4, 8;
	or.b32  	%r38, %r37, -2147483648;
	mad.wide.u32 	%rd25, %r36, %r38, %rd45;
	shr.u64 	%rd45, %rd25, 32;
	st.local.u32 	[%rd44], %rd25;
	add.s32 	%r80, %r80, 1;
	add.s64 	%rd44, %rd44, 4;
	add.s64 	%rd43, %rd43, 4;
	setp.ne.s32 	%p5, %r80, 6;
	@%p5 bra 	$L__BB0_7;
	shr.u32 	%r39, %r4, 23;
	st.local.u32 	[%rd2+24], %rd45;
	and.b32  	%r7, %r39, 31;
	and.b32  	%r40, %r39, 224;
	add.s32 	%r41, %r40, -128;
	shr.u32 	%r42, %r41, 5;
	mul.wide.u32 	%rd26, %r42, 4;
	sub.s64 	%rd11, %rd2, %rd26;
	ld.local.u32 	%r81, [%rd11+24];
	ld.local.u32 	%r82, [%rd11+20];
	setp.eq.s32 	%p6, %r7, 0;
	@%p6 bra 	$L__BB0_10;
	shf.l.wrap.b32 	%r81, %r82, %r81, %r7;
	ld.local.u32 	%r43, [%rd11+16];
	shf.l.wrap.b32 	%r82, %r43, %r82, %r7;
$L__BB0_10:
	shr.u32 	%r44, %r81, 30;
	shf.l.wrap.b32 	%r45, %r82, %r81, 2;
	shl.b32 	%r46, %r82, 2;
	shr.u32 	%r47, %r45, 31;
	add.s32 	%r48, %r47, %r44;
	neg.s32 	%r49, %r48;
	setp.lt.s32 	%p7, %r4, 0;
	selp.b32 	%r83, %r49, %r48, %p7;
	xor.b32  	%r50, %r45, %r4;
	shr.s32 	%r51, %r45, 31;
	xor.b32  	%r52, %r51, %r45;
	xor.b32  	%r53, %r51, %r46;
	cvt.u64.u32 	%rd27, %r52;
	shl.b64 	%rd28, %rd27, 32;
	cvt.u64.u32 	%rd29, %r53;
	or.b64  	%rd30, %rd28, %rd29;
	cvt.rn.f64.s64 	%fd7, %rd30;
	mul.f64 	%fd8, %fd7, 0d3BF921FB54442D19;
	cvt.rn.f32.f64 	%f22, %fd8;
	neg.f32 	%f23, %f22;
	setp.lt.s32 	%p8, %r50, 0;
	selp.f32 	%f57, %f23, %f22, %p8;
$L__BB0_11:
	setp.ltu.f32 	%p9, %f6, 0f47CE4780;
	add.s32 	%r55, %r83, 1;
	mul.rn.f32 	%f25, %f57, %f57;
	and.b32  	%r56, %r83, 1;
	setp.eq.b32 	%p10, %r56, 1;
	selp.f32 	%f26, %f57, 0f3F800000, %p10;
	fma.rn.f32 	%f27, %f25, %f26, 0f00000000;
	fma.rn.f32 	%f28, %f25, 0f37CBAC00, 0fBAB607ED;
	selp.f32 	%f29, 0fB94D4153, %f28, %p10;
	selp.f32 	%f30, 0f3C0885E4, 0f3D2AAABB, %p10;
	fma.rn.f32 	%f31, %f29, %f25, %f30;
	selp.f32 	%f32, 0fBE2AAAA8, 0fBEFFFFFF, %p10;
	fma.rn.f32 	%f33, %f31, %f25, %f32;
	fma.rn.f32 	%f34, %f33, %f27, %f26;
	and.b32  	%r57, %r55, 2;
	setp.eq.s32 	%p11, %r57, 0;
	mov.f32 	%f35, 0f00000000;
	sub.f32 	%f36, %f35, %f34;
	selp.f32 	%f37, %f34, %f36, %p11;
	fma.rn.f32 	%f56, %f4, %f37, %f56;
	st.global.f32 	[%rd3], %f56;
	ld.global.f32 	%f11, [%rd4];
	@%p9 bra 	$L__BB0_19;
	setp.neu.f32 	%p12, %f6, 0f7F800000;
	@%p12 bra 	$L__BB0_14;
	mov.f32 	%f40, 0f00000000;
	mul.rn.f32 	%f58, %f3, %f40;
	mov.b32 	%r87, 0;
	bra.uni 	$L__BB0_19;
$L__BB0_14:
	mov.b32 	%r16, %f3;
	shl.b32 	%r59, %r16, 8;
	or.b32  	%r17, %r59, -2147483648;
	mov.b64 	%rd46, 0;
	mov.b32 	%r84, 0;
$L__BB0_15:
	.pragma "nounroll";
	mul.wide.u32 	%rd32, %r84, 4;
	add.s64 	%rd34, %rd33, %rd32;
	ld.global.nc.u32 	%r60, [%rd34];
	mad.wide.u32 	%rd35, %r60, %r17, %rd46;
	shr.u64 	%rd46, %rd35, 32;
	add.s64 	%rd36, %rd1, %rd32;
	st.local.u32 	[%rd36], %rd35;
	add.s32 	%r84, %r84, 1;
	setp.ne.s32 	%p13, %r84, 6;
	@%p13 bra 	$L__BB0_15;
	shr.u32 	%r61, %r16, 23;
	st.local.u32 	[%rd1+24], %rd46;
	and.b32  	%r20, %r61, 31;
	and.b32  	%r62, %r61, 224;
	add.s32 	%r63, %r62, -128;
	shr.u32 	%r64, %r63, 5;
	mul.wide.u32 	%rd37, %r64, 4;
	sub.s64 	%rd14, %rd1, %rd37;
	ld.local.u32 	%r85, [%rd14+24];
	ld.local.u32 	%r86, [%rd14+20];
	setp.eq.s32 	%p14, %r20, 0;
	@%p14 bra 	$L__BB0_18;
	shf.l.wrap.b32 	%r85, %r86, %r85, %r20;
	ld.local.u32 	%r65, [%rd14+16];
	shf.l.wrap.b32 	%r86, %r65, %r86, %r20;
$L__BB0_18:
	shr.u32 	%r66, %r85, 30;
	shf.l.wrap.b32 	%r67, %r86, %r85, 2;
	shl.b32 	%r68, %r86, 2;
	shr.u32 	%r69, %r67, 31;
	add.s32 	%r70, %r69, %r66;
	neg.s32 	%r71, %r70;
	setp.lt.s32 	%p15, %r16, 0;
	selp.b32 	%r87, %r71, %r70, %p15;
	xor.b32  	%r72, %r67, %r16;
	shr.s32 	%r73, %r67, 31;
	xor.b32  	%r74, %r73, %r67;
	xor.b32  	%r75, %r73, %r68;
	cvt.u64.u32 	%rd38, %r74;
	shl.b64 	%rd39, %rd38, 32;
	cvt.u64.u32 	%rd40, %r75;
	or.b64  	%rd41, %rd39, %rd40;
	cvt.rn.f64.s64 	%fd9, %rd41;
	mul.f64 	%fd10, %fd9, 0d3BF921FB54442D19;
	cvt.rn.f32.f64 	%f38, %fd10;
	neg.f32 	%f39, %f38;
	setp.lt.s32 	%p16, %r72, 0;
	selp.f32 	%f58, %f39, %f38, %p16;
$L__BB0_19:
	mul.rn.f32 	%f41, %f58, %f58;
	and.b32  	%r77, %r87, 1;
	setp.eq.b32 	%p17, %r77, 1;
	selp.f32 	%f42, 0f3F800000, %f58, %p17;
	fma.rn.f32 	%f43, %f41, %f42, 0f00000000;
	fma.rn.f32 	%f44, %f41, 0f37CBAC00, 0fBAB607ED;
	selp.f32 	%f45, %f44, 0fB94D4153, %p17;
	selp.f32 	%f46, 0f3D2AAABB, 0f3C0885E4, %p17;
	fma.rn.f32 	%f47, %f45, %f41, %f46;
	selp.f32 	%f48, 0fBEFFFFFF, 0fBE2AAAA8, %p17;
	fma.rn.f32 	%f49, %f47, %f41, %f48;
	fma.rn.f32 	%f50, %f49, %f43, %f42;
	and.b32  	%r78, %r87, 2;
	setp.eq.s32 	%p18, %r78, 0;
	mov.f32 	%f51, 0f00000000;
	sub.f32 	%f52, %f51, %f50;
	selp.f32 	%f53, %f50, %f52, %p18;
	mul.f32 	%f54, %f11, %f53;
	sub.f32 	%f55, %f55, %f54;
	st.global.f32 	[%rd3+4], %f55;
	add.s32 	%r79, %r79, 1;
	setp.ne.s32 	%p19, %r79, %r30;
	@%p19 bra 	$L__BB0_3;
$L__BB0_20:
	ret;

}
	// .globl	_Z6filtroP9Complessoiii
.visible .entry _Z6filtroP9Complessoiii(
	.param .u64 .ptr .align 1 _Z6filtroP9Complessoiii_param_0,
	.param .u32 _Z6filtroP9Complessoiii_param_1,
	.param .u32 _Z6filtroP9Complessoiii_param_2,
	.param .u32 _Z6filtroP9Complessoiii_param_3
)
{
	.reg .pred 	%p<5>;
	.reg .b32 	%r<12>;
	.reg .b32 	%f<2>;
	.reg .b64 	%rd<5>;

	ld.param.u64 	%rd1, [_Z6filtroP9Complessoiii_param_0];
	ld.param.u32 	%r2, [_Z6filtroP9Complessoiii_param_1];
	ld.param.u32 	%r3, [_Z6filtroP9Complessoiii_param_2];
	ld.param.u32 	%r4, [_Z6filtroP9Complessoiii_param_3];
	mov.u32 	%r5, %ctaid.x;
	mov.u32 	%r6, %ntid.x;
	mov.u32 	%r7, %tid.x;
	mad.lo.s32 	%r1, %r5, %r6, %r7;
	setp.ge.s32 	%p1, %r1, %r2;
	@%p1 bra 	$L__BB1_3;
	mul.lo.s32 	%r8, %r3, %r2;
	div.s32 	%r9, %r8, %r4;
	setp.le.s32 	%p2, %r1, %r9;
	sub.s32 	%r11, %r2, %r9;
	setp.ge.s32 	%p3, %r1, %r11;
	or.pred  	%p4, %p2, %p3;
	@%p4 bra 	$L__BB1_3;
	cvta.to.global.u64 	%rd2, %rd1;
	mul.wide.s32 	%rd3, %r1, 8;
	add.s64 	%rd4, %rd2, %rd3;
	mov.f32 	%f1, 0f00000000;
	st.global.v2.f32 	[%rd4], {%f1, %f1};
$L__BB1_3:
	ret;

}
	// .globl	_Z10idftKernelPK9ComplessoPfi
.visible .entry _Z10idftKernelPK9ComplessoPfi(
	.param .u64 .ptr .align 1 _Z10idftKernelPK9ComplessoPfi_param_0,
	.param .u64 .ptr .align 1 _Z10idftKernelPK9ComplessoPfi_param_1,
	.param .u32 _Z10idftKernelPK9ComplessoPfi_param_2
)
{
	.local .align 4 .b8 	__local_depot2[28];
	.reg .b64 	%SP;
	.reg .b64 	%SPL;
	.reg .pred 	%p<20>;
	.reg .b32 	%r<89>;
	.reg .b32 	%f<62>;
	.reg .b64 	%rd<47>;
	.reg .b64 	%fd<11>;

	mov.u64 	%SPL, __local_depot2;
	ld.param.u64 	%rd16, [_Z10idftKernelPK9ComplessoPfi_param_1];
	ld.param.u32 	%r30, [_Z10idftKernelPK9ComplessoPfi_param_2];
	add.u64 	%rd1, %SPL, 0;
	add.u64 	%rd2, %SPL, 0;
	mov.u32 	%r31, %ctaid.x;
	mov.u32 	%r32, %ntid.x;
	mov.u32 	%r33, %tid.x;
	mad.lo.s32 	%r1, %r31, %r32, %r33;
	setp.ge.s32 	%p1, %r1, %r30;
	@%p1 bra 	$L__BB2_21;
	cvta.to.global.u64 	%rd19, %rd16;
	mul.wide.s32 	%rd20, %r1, 4;
	add.s64 	%rd3, %rd19, %rd20;
	mov.b32 	%r34, 0;
	st.global.u32 	[%rd3], %r34;
	setp.lt.s32 	%p2, %r30, 1;
	mov.f32 	%f61, 0f00000000;
	@%p2 bra 	$L__BB2_20;
	cvt.rn.f64.s32 	%fd3, %r1;
	mul.f64 	%fd1, %fd3, 0d401921FB54442D18;
	cvt.rn.f64.u32 	%fd2, %r30;
	mov.b32 	%r80, 0;
	mov.f32 	%f61, 0f00000000;
	mov.u64 	%rd33, __cudart_i2opi_f;
$L__BB2_3:
	ld.param.u64 	%rd42, [_Z10idftKernelPK9ComplessoPfi_param_0];
	cvt.rn.f64.u32 	%fd4, %r80;
	mul.f64 	%fd5, %fd1, %fd4;
	div.rn.f64 	%fd6, %fd5, %fd2;
	cvt.rn.f32.f64 	%f2, %fd6;
	cvta.to.global.u64 	%rd21, %rd42;
	mul.wide.u32 	%rd22, %r80, 8;
	add.s64 	%rd4, %rd21, %rd22;
	ld.global.f32 	%f3, [%rd4];
	mul.f32 	%f18, %f2, 0f3F22F983;
	cvt.rni.s32.f32 	%r88, %f18;
	cvt.rn.f32.s32 	%f19, %r88;
	fma.rn.f32 	%f20, %f19, 0fBFC90FDA, %f2;
	fma.rn.f32 	%f21, %f19, 0fB3A22168, %f20;
	fma.rn.f32 	%f60, %f19, 0fA7C234C5, %f21;
	abs.f32 	%f5, %f2;
	setp.ltu.f32 	%p3, %f5, 0f47CE4780;
	mov.u32 	%r84, %r88;
	mov.f32 	%f59, %f60;
	@%p3 bra 	$L__BB2_11;
	setp.neu.f32 	%p4, %f5, 0f7F800000;
	@%p4 bra 	$L__BB2_6;
	mov.f32 	%f24, 0f00000000;
	mul.rn.f32 	%f59, %f2, %f24;
	mov.b32 	%r84, 0;
	bra.uni 	$L__BB2_11;
$L__BB2_6:
	mov.b32 	%r4, %f2;
	mov.b64 	%rd45, 0;
	mov.b32 	%r81, 0;
	mov.u64 	%rd43, __cudart_i2opi_f;
	mov.u64 	%rd44, %rd2;
$L__BB2_7:
	.pragma "nounroll";
	ld.global.nc.u32 	%r37, [%rd43];
	shl.b32 	%r38, %r4, 8;
	or.b32  	%r39, %r38, -2147483648;
	mad.wide.u32 	%rd25, %r37, %r39, %rd45;
	shr.u64 	%rd45, %rd25, 32;
	st.local.u32 	[%rd44], %rd25;
	add.s32 	%r81, %r81, 1;
	add.s64 	%rd44, %rd44, 4;
	add.s64 	%rd43, %rd43, 4;
	setp.ne.s32 	%p5, %r81, 6;
	@%p5 bra 	$L__BB2_7;
	shr.u32 	%r40, %r4, 23;
	st.local.u32 	[%rd2+24], %rd45;
	and.b32  	%r7, %r40, 31;
	and.b32  	%r41, %r40, 224;
	add.s32 	%r42, %r41, -128;
	shr.u32 	%r43, %r42, 5;
	mul.wide.u32 	%rd26, %r43, 4;
	sub.s64 	%rd11, %rd2, %rd26;
	ld.local.u32 	%r82, [%rd11+24];
	ld.local.u32 	%r83, [%rd11+20];
	setp.eq.s32 	%p6, %r7, 0;
	@%p6 bra 	$L__BB2_10;
	shf.l.wrap.b32 	%r82, %r83, %r82, %r7;
	ld.local.u32 	%r44, [%rd11+16];
	shf.l.wrap.b32 	%r83, %r44, %r83, %r7;
$L__BB2_10:
	shr.u32 	%r45, %r82, 30;
	shf.l.wrap.b32 	%r46, %r83, %r82, 2;
	shl.b32 	%r47, %r83, 2;
	shr.u32 	%r48, %r46, 31;
	add.s32 	%r49, %r48, %r45;
	neg.s32 	%r50, %r49;
	setp.lt.s32 	%p7, %r4, 0;
	selp.b32 	%r84, %r50, %r49, %p7;
	xor.b32  	%r51, %r46, %r4;
	shr.s32 	%r52, %r46, 31;
	xor.b32  	%r53, %r52, %r46;
	xor.b32  	%r54, %r52, %r47;
	cvt.u64.u32 	%rd27, %r53;
	shl.b64 	%rd28, %rd27, 32;
	cvt.u64.u32 	%rd29, %r54;
	or.b64  	%rd30, %rd28, %rd29;
	cvt.rn.f64.s64 	%fd7, %rd30;
	mul.f64 	%fd8, %fd7, 0d3BF921FB54442D19;
	cvt.rn.f32.f64 	%f22, %fd8;
	neg.f32 	%f23, %f22;
	setp.lt.s32 	%p8, %r51, 0;
	selp.f32 	%f59, %f23, %f22, %p8;
$L__BB2_11:
	setp.ltu.f32 	%p9, %f5, 0f47CE4780;
	add.s32 	%r56, %r84, 1;
	mul.rn.f32 	%f25, %f59, %f59;
	and.b32  	%r57, %r84, 1;
	setp.eq.b32 	%p10, %r57, 1;
	selp.f32 	%f26, %f59, 0f3F800000, %p10;
	fma.rn.f32 	%f27, %f25, %f26, 0f00000000;
	fma.rn.f32 	%f28, %f25, 0f37CBAC00, 0fBAB607ED;
	selp.f32 	%f29, 0fB94D4153, %f28, %p10;
	selp.f32 	%f30, 0f3C0885E4, 0f3D2AAABB, %p10;
	fma.rn.f32 	%f31, %f29, %f25, %f30;
	selp.f32 	%f32, 0fBE2AAAA8, 0fBEFFFFFF, %p10;
	fma.rn.f32 	%f33, %f31, %f25, %f32;
	fma.rn.f32 	%f34, %f33, %f27, %f26;
	and.b32  	%r58, %r56, 2;
	setp.eq.s32 	%p11, %r58, 0;
	mov.f32 	%f35, 0f00000000;
	sub.f32 	%f36, %f35, %f34;
	selp.f32 	%f37, %f34, %f36, %p11;
	mul.f32 	%f9, %f3, %f37;
	ld.global.f32 	%f10, [%rd4+4];
	@%p9 bra 	$L__BB2_19;
	setp.neu.f32 	%p12, %f5, 0f7F800000;
	@%p12 bra 	$L__BB2_14;
	mov.f32 	%f40, 0f00000000;
	mul.rn.f32 	%f60, %f2, %f40;
	mov.b32 	%r88, 0;
	bra.uni 	$L__BB2_19;
$L__BB2_14:
	mov.b32 	%r16, %f2;
	shl.b32 	%r60, %r16, 8;
	or.b32  	%r17, %r60, -2147483648;
	mov.b64 	%rd46, 0;
	mov.b32 	%r85, 0;
$L__BB2_15:
	.pragma "nounroll";
	mul.wide.u32 	%rd32, %r85, 4;
	add.s64 	%rd34, %rd33, %rd32;
	ld.global.nc.u32 	%r61, [%rd34];
	mad.wide.u32 	%rd35, %r61, %r17, %rd46;
	shr.u64 	%rd46, %rd35, 32;
	add.s64 	%rd36, %rd1, %rd32;
	st.local.u32 	[%rd36], %rd35;
	add.s32 	%r85, %r85, 1;
	setp.ne.s32 	%p13, %r85, 6;
	@%p13 bra 	$L__BB2_15;
	shr.u32 	%r62, %r16, 23;
	st.local.u32 	[%rd1+24], %rd46;
	and.b32  	%r20, %r62, 31;
	and.b32  	%r63, %r62, 224;
	add.s32 	%r64, %r63, -128;
	shr.u32 	%r65, %r64, 5;
	mul.wide.u32 	%rd37, %r65, 4;
	sub.s64 	%rd14, %rd1, %rd37;
	ld.local.u32 	%r86, [%rd14+24];
	ld.local.u32 	%r87, [%rd14+20];
	setp.eq.s32 	%p14, %r20, 0;
	@%p14 bra 	$L__BB2_18;
	shf.l.wrap.b32 	%r86, %r87, %r86, %r20;
	ld.local.u32 	%r66, [%rd14+16];
	shf.l.wrap.b32 	%r87, %r66, %r87, %r20;
$L__BB2_18:
	shr.u32 	%r67, %r86, 30;
	shf.l.wrap.b32 	%r68, %r87, %r86, 2;
	shl.b32 	%r69, %r87, 2;
	shr.u32 	%r70, %r68, 31;
	add.s32 	%r71, %r70, %r67;
	neg.s32 	%r72, %r71;
	setp.lt.s32 	%p15, %r16, 0;
	selp.b32 	%r88, %r72, %r71, %p15;
	xor.b32  	%r73, %r68, %r16;
	shr.s32 	%r74, %r68, 31;
	xor.b32  	%r75, %r74, %r68;
	xor.b32  	%r76, %r74, %r69;
	cvt.u64.u32 	%rd38, %r75;
	shl.b64 	%rd39, %rd38, 32;
	cvt.u64.u32 	%rd40, %r76;
	or.b64  	%rd41, %rd39, %rd40;
	cvt.rn.f64.s64 	%fd9, %rd41;
	mul.f64 	%fd10, %fd9, 0d3BF921FB54442D19;
	cvt.rn.f32.f64 	%f38, %fd10;
	neg.f32 	%f39, %f38;
	setp.lt.s32 	%p16, %r73, 0;
	selp.f32 	%f60, %f39, %f38, %p16;
$L__BB2_19:
	mul.rn.f32 	%f41, %f60, %f60;
	and.b32  	%r78, %r88, 1;
	setp.eq.b32 	%p17, %r78, 1;
	selp.f32 	%f42, 0f3F800000, %f60, %p17;
	fma.rn.f32 	%f43, %f41, %f42, 0f00000000;
	fma.rn.f32 	%f44, %f41, 0f37CBAC00, 0fBAB607ED;
	selp.f32 	%f45, %f44, 0fB94D4153, %p17;
	selp.f32 	%f46, 0f3D2AAABB, 0f3C0885E4, %p17;
	fma.rn.f32 	%f47, %f45, %f41, %f46;
	selp.f32 	%f48, 0fBEFFFFFF, 0fBE2AAAA8, %p17;
	fma.rn.f32 	%f49, %f47, %f41, %f48;
	fma.rn.f32 	%f50, %f49, %f43, %f42;
	and.b32  	%r79, %r88, 2;
	setp.eq.s32 	%p18, %r79, 0;
	mov.f32 	%f51, 0f00000000;
	sub.f32 	%f52, %f51, %f50;
	selp.f32 	%f53, %f50, %f52, %p18;
	mul.f32 	%f54, %f10, %f53;
	sub.f32 	%f55, %f9, %f54;
	add.f32 	%f61, %f61, %f55;
	st.global.f32 	[%rd3], %f61;
	add.s32 	%r80, %r80, 1;
	setp.ne.s32 	%p19, %r80, %r30;
	@%p19 bra 	$L__BB2_3;
$L__BB2_20:
	cvt.rn.f32.s32 	%f56, %r30;
	div.rn.f32 	%f57, %f61, %f56;
	st.global.f32 	[%rd3], %f57;
$L__BB2_21:
	ret;

}


// ===== COMPILED SASS (sm_100) =====

	.target	sm_100

	.elftype	@"ET_EXEC"


//--------------------- .note.nv.tkinfo           --------------------------
	.section	.note.nv.tkinfo,"",@"SHT_NOTE"
	.sectionflags	@"SHF_NOTE_NV_TKINFO"
	.tkinfo
        /*0018*/ 	.word	0x00000002
        /*0030*/ 	.string	""
        /*0030*/ 	.string	"ptxas"
        /*0030*/ 	.string	"Cuda compilation tools, release 13.0, V13.0.88"
        /*0030*/ 	.string	"Build cuda_13.0.r13.0/compiler.36424714_0"
        /*0030*/ 	.string	"-arch sm_100 -m 64 "



//--------------------- .note.nv.cuinfo           --------------------------
	.section	.note.nv.cuinfo,"",@"SHT_NOTE"
	.sectionflags	@"SHF_NOTE_NV_CUINFO"
        /*0018*/ 	.short	0x0002
        /*001a*/ 	.short	0x0064
        /*001c*/ 	.short	0x0082
	.zero		2


//--------------------- .nv.info                  --------------------------
	.section	.nv.info,"",@"SHT_CUDA_INFO"
	.align	4


	//----- nvinfo : EIATTR_REGCOUNT
	.align		4
        /*0000*/ 	.byte	0x04, 0x2f
        /*0002*/ 	.short	(.L_2 - .L_1)
	.align		4
.L_1:
        /*0004*/ 	.word	index@(_Z9dftKernelPKfP9Complessoi)
        /*0008*/ 	.word	0x0000001d


	//----- nvinfo : EIATTR_FRAME_SIZE
	.align		4
.L_2:
        /*000c*/ 	.byte	0x04, 0x11
        /*000e*/ 	.short	(.L_4 - .L_3)
	.align		4
.L_3:
        /*0010*/ 	.word	index@($__internal_2_$__cuda_sm20_div_rn_f64_full)
        /*0014*/ 	.word	0x00000020


	//----- nvinfo : EIATTR_FRAME_SIZE
	.align		4
.L_4:
        /*0018*/ 	.byte	0x04, 0x11
        /*001a*/ 	.short	(.L_6 - .L_5)
	.align		4
.L_5:
        /*001c*/ 	.word	index@(_Z9dftKernelPKfP9Complessoi)
        /*0020*/ 	.word	0x00000020


	//----- nvinfo : EIATTR_REGCOUNT
	.align		4
.L_6:
        /*0024*/ 	.byte	0x04, 0x2f
        /*0026*/ 	.short	(.L_8 - .L_7)
	.align		4
.L_7:
        /*0028*/ 	.word	index@(_Z6filtroP9Complessoiii)
        /*002c*/ 	.word	0x0000000e


	//----- nvinfo : EIATTR_FRAME_SIZE
	.align		4
.L_8:
        /*0030*/ 	.byte	0x04, 0x11
        /*0032*/ 	.short	(.L_10 - .L_9)
	.align		4
.L_9:
        /*0034*/ 	.word	index@(_Z6filtroP9Complessoiii)
        /*0038*/ 	.word	0x00000000


	//----- nvinfo : EIATTR_REGCOUNT
	.align		4
.L_10:
        /*003c*/ 	.byte	0x04, 0x2f
        /*003e*/ 	.short	(.L_12 - .L_11)
	.align		4
.L_11:
        /*0040*/ 	.word	index@(_Z10idftKernelPK9ComplessoPfi)
        /*0044*/ 	.word	0x0000001c


	//----- nvinfo : EIATTR_FRAME_SIZE
	.align		4
.L_12:
        /*0048*/ 	.byte	0x04, 0x11
        /*004a*/ 	.short	(.L_14 - .L_13)
	.align		4
.L_13:
        /*004c*/ 	.word	index@($__internal_1_$__cuda_sm3x_div_rn_noftz_f32_slowpath)
        /*0050*/ 	.word	0x00000020


	//----- nvinfo : EIATTR_FRAME_SIZE
	.align		4
.L_14:
        /*0054*/ 	.byte	0x04, 0x11
        /*0056*/ 	.short	(.L_16 - .L_15)
	.align		4
.L_15:
        /*0058*/ 	.word	index@($__internal_0_$__cuda_sm20_div_rn_f64_full)
        /*005c*/ 	.word	0x00000020


	//----- nvinfo : EIATTR_FRAME_SIZE
	.align		4
.L_16:
        /*0060*/ 	.byte	0x04, 0x11
        /*0062*/ 	.short	(.L_18 - .L_17)
	.align		4
.L_17:
        /*0064*/ 	.word	index@(_Z10idftKernelPK9ComplessoPfi)
        /*0068*/ 	.word	0x00000020


	//----- nvinfo : EIATTR_MIN_STACK_SIZE
	.align		4
.L_18:
        /*006c*/ 	.byte	0x04, 0x12
        /*006e*/ 	.short	(.L_20 - .L_19)
	.align		4
.L_19:
        /*0070*/ 	.word	index@(_Z10idftKernelPK9ComplessoPfi)
        /*0074*/ 	.word	0x00000020


	//----- nvinfo : EIATTR_MIN_STACK_SIZE
	.align		4
.L_20:
        /*0078*/ 	.byte	0x04, 0x12
        /*007a*/ 	.short	(.L_22 - .L_21)
	.align		4
.L_21:
        /*007c*/ 	.word	index@(_Z6filtroP9Complessoiii)
        /*0080*/ 	.word	0x00000000


	//----- nvinfo : EIATTR_MIN_STACK_SIZE
	.align		4
.L_22:
        /*0084*/ 	.byte	0x04, 0x12
        /*0086*/ 	.short	(.L_24 - .L_23)
	.align		4
.L_23:
        /*0088*/ 	.word	index@(_Z9dftKernelPKfP9Complessoi)
        /*008c*/ 	.word	0x00000020
.L_24:


//--------------------- .nv.compat                --------------------------
	.section	.nv.compat,"",@"SHT_CUDA_COMPAT_INFO"
	.align	4
        /*0000*/ 	.byte	0x02, 0x09, 0x00, 0x00, 0x02, 0x02, 0x01, 0x00, 0x02, 0x05, 0x05, 0x00, 0x03, 0x07, 0x01, 0x01
        /*0010*/ 	.byte	0x02, 0x03, 0x00, 0x00, 0x02, 0x06, 0x01, 0x00, 0x04, 0x0b, 0x08, 0x00, 0x01, 0x00, 0x00, 0x00
        /*0020*/ 	.byte	0x00, 0x00, 0x00, 0x00


//--------------------- .nv.info._Z10idftKernelPK9ComplessoPfi --------------------------
	.section	.nv.info._Z10idftKernelPK9ComplessoPfi,"",@"SHT_CUDA_INFO"
	.sectionflags	@""
	.align	4


	//----- nvinfo : EIATTR_CUDA_API_VERSION
	.align		4
        /*0000*/ 	.byte	0x04, 0x37
        /*0002*/ 	.short	(.L_26 - .L_25)
.L_25:
        /*0004*/ 	.word	0x00000082


	//----- nvinfo : EIATTR_KPARAM_INFO
	.align		4
.L_26:
        /*0008*/ 	.byte	0x04, 0x17
        /*000a*/ 	.short	(.L_28 - .L_27)
.L_27:
        /*000c*/ 	.word	0x00000000
        /*0010*/ 	.short	0x0002
        /*0012*/ 	.short	0x0010
        /*0014*/ 	.byte	0x00, 0xf0, 0x11, 0x00


	//----- nvinfo : EIATTR_KPARAM_INFO
	.align		4
.L_28:
        /*0018*/ 	.byte	0x04, 0x17
        /*001a*/ 	.short	(.L_30 - .L_29)
.L_29:
        /*001c*/ 	.word	0x00000000
        /*0020*/ 	.short	0x0001
        /*0022*/ 	.short	0x0008
        /*0024*/ 	.byte	0x00, 0xf5, 0x21, 0x00


	//----- nvinfo : EIATTR_KPARAM_INFO
	.align		4
.L_30:
        /*0028*/ 	.byte	0x04, 0x17
        /*002a*/ 	.short	(.L_32 - .L_31)
.L_31:
        /*002c*/ 	.word	0x00000000
        /*0030*/ 	.short	0x0000
        /*0032*/ 	.short	0x0000
        /*0034*/ 	.byte	0x00, 0xf5, 0x21, 0x00


	//----- nvinfo : EIATTR_SPARSE_MMA_MASK
	.align		4
.L_32:
        /*0038*/ 	.byte	0x03, 0x50
        /*003a*/ 	.short	0x0000


	//----- nvinfo : EIATTR_MAXREG_COUNT
	.align		4
        /*003c*/ 	.byte	0x03, 0x1b
        /*003e*/ 	.short	0x00ff


	//----- nvinfo : EIATTR_MERCURY_ISA_VERSION
	.align		4
        /*0040*/ 	.byte	0x03, 0x5f
        /*0042*/ 	.short	0x0101


	//----- nvinfo : EIATTR_VRC_CTA_INIT_COUNT
	.align		4
        /*0044*/ 	.byte	0x02, 0x4a
	.zero		1
	.zero		1


	//----- nvinfo : EIATTR_EXIT_INSTR_OFFSETS
	.align		4
        /*0048*/ 	.byte	0x04, 0x1c
        /*004a*/ 	.short	(.L_34 - .L_33)


	//   ....[0]....
.L_33:
        /*004c*/ 	.word	0x00000080


	//   ....[1]....
        /*0050*/ 	.word	0x00000e20


	//----- nvinfo : EIATTR_CRS_STACK_SIZE
	.align		4
.L_34:
        /*0054*/ 	.byte	0x04, 0x1e
        /*0056*/ 	.short	(.L_36 - .L_35)
.L_35:
        /*0058*/ 	.word	0x00000000


	//----- nvinfo : EIATTR_CBANK_PARAM_SIZE
	.align		4
.L_36:
        /*005c*/ 	.byte	0x03, 0x19
        /*005e*/ 	.short	0x0014


	//----- nvinfo : EIATTR_PARAM_CBANK
	.align		4
        /*0060*/ 	.byte	0x04, 0x0a
        /*0062*/ 	.short	(.L_38 - .L_37)
	.align		4
.L_37:
        /*0064*/ 	.word	index@(.nv.constant0._Z10idftKernelPK9ComplessoPfi)
        /*0068*/ 	.short	0x0380
        /*006a*/ 	.short	0x0014


	//----- nvinfo : EIATTR_SW_WAR
	.align		4
.L_38:
        /*006c*/ 	.byte	0x04, 0x36
        /*006e*/ 	.short	(.L_40 - .L_39)
.L_39:
        /*0070*/ 	.word	0x00000008
.L_40:


//--------------------- .nv.info._Z6filtroP9Complessoiii --------------------------
	.section	.nv.info._Z6filtroP9Complessoiii,"",@"SHT_CUDA_INFO"
	.sectionflags	@""
	.align	4


	//----- nvinfo : EIATTR_CUDA_API_VERSION
	.align		4
        /*0000*/ 	.byte	0x04, 0x37
        /*0002*/ 	.short	(.L_42 - .L_41)
.L_41:
        /*0004*/ 	.word	0x00000082


	//----- nvinfo : EIATTR_KPARAM_INFO
	.align		4
.L_42:
        /*0008*/ 	.byte	0x04, 0x17
        /*000a*/ 	.short	(.L_44 - .L_43)
.L_43:
        /*000c*/ 	.word	0x00000000
        /*0010*/ 	.short	0x0003
        /*0012*/ 	.short	0x0010
        /*0014*/ 	.byte	0x00, 0xf0, 0x11, 0x00


	//----- nvinfo : EIATTR_KPARAM_INFO
	.align		4
.L_44:
        /*0018*/ 	.byte	0x04, 0x17
        /*001a*/ 	.short	(.L_46 - .L_45)
.L_45:
        /*001c*/ 	.word	0x00000000
        /*0020*/ 	.short	0x0002
        /*0022*/ 	.short	0x000c
        /*0024*/ 	.byte	0x00, 0xf0, 0x11, 0x00


	//----- nvinfo : EIATTR_KPARAM_INFO
	.align		4
.L_46:
        /*0028*/ 	.byte	0x04, 0x17
        /*002a*/ 	.short	(.L_48 - .L_47)
.L_47:
        /*002c*/ 	.word	0x00000000
        /*0030*/ 	.short	0x0001
        /*0032*/ 	.short	0x0008
        /*0034*/ 	.byte	0x00, 0xf0, 0x11, 0x00


	//----- nvinfo : EIATTR_KPARAM_INFO
	.align		4
.L_48:
        /*0038*/ 	.byte	0x04, 0x17
        /*003a*/ 	.short	(.L_50 - .L_49)
.L_49:
        /*003c*/ 	.word	0x00000000
        /*0040*/ 	.short	0x0000
        /*0042*/ 	.short	0x0000
        /*0044*/ 	.byte	0x00, 0xf5, 0x21, 0x00


	//----- nvinfo : EIATTR_SPARSE_MMA_MASK
	.align		4
.L_50:
        /*0048*/ 	.byte	0x03, 0x50
        /*004a*/ 	.short	0x0000


	//----- nvinfo : EIATTR_MAXREG_COUNT
	.align		4
        /*004c*/ 	.byte	0x03, 0x1b
        /*004e*/ 	.short	0x00ff


	//----- nvinfo : EIATTR_MERCURY_ISA_VERSION
	.align		4
        /*0050*/ 	.byte	0x03, 0x5f
        /*0052*/ 	.short	0x0101


	//----- nvinfo : EIATTR_VRC_CTA_INIT_COUNT
	.align		4
        /*0054*/ 	.byte	0x02, 0x4a
	.zero		1
	.zero		1


	//----- nvinfo : EIATTR_EXIT_INSTR_OFFSETS
	.align		4
        /*0058*/ 	.byte	0x04, 0x1c
        /*005a*/ 	.short	(.L_52 - .L_51)


	//   ....[0]....
.L_51:
        /*005c*/ 	.word	0x00000070


	//   ....[1]....
        /*0060*/ 	.word	0x00000250


	//   ....[2]....
        /*0064*/ 	.word	0x000002a0


	//----- nvinfo : EIATTR_CBANK_PARAM_SIZE
	.align		4
.L_52:
        /*0068*/ 	.byte	0x03, 0x19
        /*006a*/ 	.short	0x0014


	//----- nvinfo : EIATTR_PARAM_CBANK
	.align		4
        /*006c*/ 	.byte	0x04, 0x0a
        /*006e*/ 	.short	(.L_54 - .L_53)
	.align		4
.L_53:
        /*0070*/ 	.word	index@(.nv.constant0._Z6filtroP9Complessoiii)
        /*0074*/ 	.short	0x0380
        /*0076*/ 	.short	0x0014


	//----- nvinfo : EIATTR_SW_WAR
	.align		4
.L_54:
        /*0078*/ 	.byte	0x04, 0x36
        /*007a*/ 	.short	(.L_56 - .L_55)
.L_55:
        /*007c*/ 	.word	0x00000008
.L_56:


//--------------------- .nv.info._Z9dftKernelPKfP9Complessoi --------------------------
	.section	.nv.info._Z9dftKernelPKfP9Complessoi,"",@"SHT_CUDA_INFO"
	.sectionflags	@""
	.align	4


	//----- nvinfo : EIATTR_CUDA_API_VERSION
	.align		4
        /*0000*/ 	.byte	0x04, 0x37
        /*0002*/ 	.short	(.L_58 - .L_57)
.L_57:
        /*0004*/ 	.word	0x00000082


	//----- nvinfo : EIATTR_KPARAM_INFO
	.align		4
.L_58:
        /*0008*/ 	.byte	0x04, 0x17
        /*000a*/ 	.short	(.L_60 - .L_59)
.L_59:
        /*000c*/ 	.word	0x00000000
        /*0010*/ 	.short	0x0002
        /*0012*/ 	.short	0x0010
        /*0014*/ 	.byte	0x00, 0xf0, 0x11, 0x00


	//----- nvinfo : EIATTR_KPARAM_INFO
	.align		4
.L_60:
        /*0018*/ 	.byte	0x04, 0x17
        /*001a*/ 	.short	(.L_62 - .L_61)
.L_61:
        /*001c*/ 	.word	0x00000000
        /*0020*/ 	.short	0x0001
        /*0022*/ 	.short	0x0008
        /*0024*/ 	.byte	0x00, 0xf5, 0x21, 0x00


	//----- nvinfo : EIATTR_KPARAM_INFO
	.align		4
.L_62:
        /*0028*/ 	.byte	0x04, 0x17
        /*002a*/ 	.short	(.L_64 - .L_63)
.L_63:
        /*002c*/ 	.word	0x00000000
        /*0030*/ 	.short	0x0000
        /*0032*/ 	.short	0x0000
        /*0034*/ 	.byte	0x00, 0xf5, 0x21, 0x00


	//----- nvinfo : EIATTR_SPARSE_MMA_MASK
	.align		4
.L_64:
        /*0038*/ 	.byte	0x03, 0x50
        /*003a*/ 	.short	0x0000


	//----- nvinfo : EIATTR_MAXREG_COUNT
	.align		4
        /*003c*/ 	.byte	0x03, 0x1b
        /*003e*/ 	.short	0x00ff


	//----- nvinfo : EIATTR_MERCURY_ISA_VERSION
	.align		4
        /*0040*/ 	.byte	0x03, 0x5f
        /*0042*/ 	.short	0x0101


	//----- nvinfo : EIATTR_VRC_CTA_INIT_COUNT
	.align		4
        /*0044*/ 	.byte	0x02, 0x4a
	.zero		1
	.zero		1


	//----- nvinfo : EIATTR_EXIT_INSTR_OFFSETS
	.align		4
        /*0048*/ 	.byte	0x04, 0x1c
        /*004a*/ 	.short	(.L_66 - .L_65)


	//   ....[0]....
.L_65:
        /*004c*/ 	.word	0x00000080


	//   ....[1]....
        /*0050*/ 	.word	0x000000e0


	//   ....[2]....
        /*0054*/ 	.word	0x00000d30


	//----- nvinfo : EIATTR_CRS_STACK_SIZE
	.align		4
.L_66:
        /*0058*/ 	.byte	0x04, 0x1e
        /*005a*/ 	.short	(.L_68 - .L_67)
.L_67:
        /*005c*/ 	.word	0x00000000


	//----- nvinfo : EIATTR_CBANK_PARAM_SIZE
	.align		4
.L_68:
        /*0060*/ 	.byte	0x03, 0x19
        /*0062*/ 	.short	0x0014


	//----- nvinfo : EIATTR_PARAM_CBANK
	.align		4
        /*0064*/ 	.byte	0x04, 0x0a
        /*0066*/ 	.short	(.L_70 - .L_69)
	.align		4
.L_69:
        /*0068*/ 	.word	index@(.nv.constant0._Z9dftKernelPKfP9Complessoi)
        /*006c*/ 	.short	0x0380
        /*006e*/ 	.short	0x0014


	//----- nvinfo : EIATTR_SW_WAR
	.align		4
.L_70:
        /*0070*/ 	.byte	0x04, 0x36
        /*0072*/ 	.short	(.L_72 - .L_71)
.L_71:
        /*0074*/ 	.word	0x00000008
.L_72:


//--------------------- .nv.callgraph             --------------------------
	.section	.nv.callgraph,"",@"SHT_CUDA_CALLGRAPH"
	.align	4
	.sectionentsize	8
	.align		4
        /*0000*/ 	.word	0x00000000
	.align		4
        /*0004*/ 	.word	0xffffffff
	.align		4
        /*0008*/ 	.word	0x00000000
	.align		4
        /*000c*/ 	.word	0xfffffffe
	.align		4
        /*0010*/ 	.word	0x00000000
	.align		4
        /*0014*/ 	.word	0xfffffffd
	.align		4
        /*0018*/ 	.word	0x00000000
	.align		4
        /*001c*/ 	.word	0xfffffffc


//--------------------- .nv.constant4             --------------------------
	.section	.nv.constant4,"a",@progbits
	.align	8
	.align		8
.nv.constant4:
        /*0000*/ 	.dword	__cudart_i2opi_f


//--------------------- .text._Z10idftKernelPK9ComplessoPfi --------------------------
	.section	.text._Z10idftKernelPK9ComplessoPfi,"ax",@progbits
	.align	128
        .global         _Z10idftKernelPK9ComplessoPfi
        .type           _Z10idftKernelPK9ComplessoPfi,@function
        .size           _Z10idftKernelPK9ComplessoPfi,(.L_x_46 - _Z10idftKernelPK9ComplessoPfi)
        .other          _Z10idftKernelPK9ComplessoPfi,@"STO_CUDA_ENTRY STV_DEFAULT"
_Z10idftKernelPK9ComplessoPfi:
.text._Z10idftKernelPK9ComplessoPfi:
[----:B------:R-:W0:Y:S01]  /*0000*/  LDC R1, c[0x0][0x37c] ;  /* 0x0000df00ff017b82 */ /* 0x000e220000000800 */
[----:B------:R-:W1:Y:S07]  /*0010*/  S2R R0, SR_TID.X ;  /* 0x0000000000007919 */ /* 0x000e6e0000002100 */
[----:B------:R-:W1:Y:S01]  /*0020*/  S2UR UR4, SR_CTAID.X ;  /* 0x00000000000479c3 */ /* 0x000e620000002500 */
[----:B------:R-:W2:Y:S01]  /*0030*/  LDCU UR5, c[0x0][0x390] ;  /* 0x00007200ff0577ac */ /* 0x000ea20008000800 */
[----:B0-----:R-:W-:-:S06]  /*0040*/  VIADD R1, R1, 0xffffffe0 ;  /* 0xffffffe001017836 */ /* 0x001fcc0000000000 */
[----:B------:R-:W1:Y:S02]  /*0050*/  LDC R5, c[0x0][0x360] ;  /* 0x0000d800ff057b82 */ /* 0x000e640000000800 */
[----:B-1----:R-:W-:-:S05]  /*0060*/  IMAD R5, R5, UR4, R0 ;  /* 0x0000000405057c24 */ /* 0x002fca000f8e0200 */
[----:B--2---:R-:W-:-:S13]  /*0070*/  ISETP.GE.AND P0, PT, R5, UR5, PT ;  /* 0x0000000505007c0c */ /* 0x004fda000bf06270 */
[----:B------:R-:W-:Y:S05]  /*0080*/  @P0 EXIT ;  /* 0x000000000000094d */ /* 0x000fea0003800000 */
[----:B------:R-:W0:Y:S01]  /*0090*/  LDC.64 R10, c[0x0][0x388] ;  /* 0x0000e200ff0a7b82 */ /* 0x000e220000000a00 */
[----:B------:R-:W1:Y:S01]  /*00a0*/  LDCU.64 UR6, c[0x0][0x358] ;  /* 0x00006b00ff0677ac */ /* 0x000e620008000a00 */
[----:B------:R-:W-:Y:S01]  /*00b0*/  IMAD.MOV.U32 R2, RZ, RZ, RZ ;  /* 0x000000ffff027224 */ /* 0x000fe200078e00ff */
[----:B------:R-:W-:Y:S01]  /*00c0*/  UISETP.GE.AND UP0, UPT, UR5, 0x1, UPT ;  /* 0x000000010500788c */ /* 0x000fe2000bf06270 */
[----:B0-----:R-:W-:-:S05]  /*00d0*/  IMAD.WIDE R10, R5, 0x4, R10 ;  /* 0x00000004050a7825 */ /* 0x001fca00078e020a */
[----:B-1----:R0:W-:Y:S03]  /*00e0*/  STG.E desc[UR6][R10.64], RZ ;  /* 0x000000ff0a007986 */ /* 0x0021e6000c101906 */
[----:B------:R-:W-:Y:S05]  /*00f0*/  BRA.U !UP0, `(.L_x_0) ;  /* 0x0000000d080c7547 */ /* 0x000fea000b800000 */
[----:B------:R-:W1:Y:S01]  /*0100*/  I2F.F64 R8, R5 ;  /* 0x0000000500087312 */ /* 0x000e620000201c00 */
[----:B------:R-:W-:Y:S01]  /*0110*/  UMOV UR4, 0x54442d18 ;  /* 0x54442d1800047882 */ /* 0x000fe20000000000 */
[----:B------:R-:W-:-:S06]  /*0120*/  CS2R R2, SRZ ;  /* 0x0000000000027805 */ /* 0x000fcc000001ff00 */
[----:B------:R-:W2:Y:S01]  /*0130*/  I2F.F64.U32 R22, UR5 ;  /* 0x0000000500167d12 */ /* 0x000ea20008201800 */
[----:B------:R-:W-:Y:S02]  /*0140*/  UMOV UR5, 0x401921fb ;  /* 0x401921fb00057882 */ /* 0x000fe40000000000 */
[----:B-1----:R-:W-:-:S11]  /*0150*/  DMUL R8, R8, UR4 ;  /* 0x0000000408087c28 */ /* 0x002fd60008000000 */
.L_x_9:
[----:B-12---:R-:W1:Y:S01]  /*0160*/  MUFU.RCP64H R5, R23 ;  /* 0x0000001700057308 */ /* 0x006e620000001800 */
[----:B------:R-:W-:Y:S01]  /*0170*/  IMAD.MOV.U32 R4, RZ, RZ, 0x1 ;  /* 0x00000001ff047424 */ /* 0x000fe200078e00ff */
[----:B------:R-:W-:Y:S06]  /*0180*/  BSSY.RECONVERGENT B0, `(.L_x_1) ;  /* 0x0000013000007945 */ /* 0x000fec0003800200 */
[----:B------:R-:W2:Y:S01]  /*0190*/  I2F.F64.U32 R12, R3 ;  /* 0x00000003000c7312 */ /* 0x000ea20000201800 */
[----:B-1----:R-:W-:Y:S02]  /*01a0*/  DFMA R6, -R22, R4, 1 ;  /* 0x3ff000001606742b */ /* 0x002fe40000000104 */
[----:B--2---:R-:W-:-:S06]  /*01b0*/  DMUL R12, R8, R12 ;  /* 0x0000000c080c7228 */ /* 0x004fcc0000000000 */
[----:B------:R-:W-:-:S08]  /*01c0*/  DFMA R6, R6, R6, R6 ;  /* 0x000000060606722b */ /* 0x000fd00000000006 */
[----:B------:R-:W-:Y:S01]  /*01d0*/  DFMA R6, R4, R6, R4 ;  /* 0x000000060406722b */ /* 0x000fe20000000004 */
[----:B------:R-:W-:-:S07]  /*01e0*/  FSETP.GEU.AND P1, PT, |R13|, 6.5827683646048100446e-37, PT ;  /* 0x036000000d00780b */ /* 0x000fce0003f2e200 */
[----:B------:R-:W-:-:S08]  /*01f0*/  DFMA R4, -R22, R6, 1 ;  /* 0x3ff000001604742b */ /* 0x000fd00000000106 */
[----:B------:R-:W-:-:S08]  /*0200*/  DFMA R4, R6, R4, R6 ;  /* 0x000000040604722b */ /* 0x000fd00000000006 */
[----:B------:R-:W-:-:S08]  /*0210*/  DMUL R6, R12, R4 ;  /* 0x000000040c067228 */ /* 0x000fd00000000000 */
[----:B------:R-:W-:-:S08]  /*0220*/  DFMA R14, -R22, R6, R12 ;  /* 0x00000006160e722b */ /* 0x000fd0000000010c */
[----:B------:R-:W-:-:S10]  /*0230*/  DFMA R4, R4, R14, R6 ;  /* 0x0000000e0404722b */ /* 0x000fd40000000006 */
[----:B------:R-:W-:-:S05]  /*0240*/  FFMA R0, RZ, R23, R5 ;  /* 0x00000017ff007223 */ /* 0x000fca0000000005 */
[----:B------:R-:W-:-:S13]  /*0250*/  FSETP.GT.AND P0, PT, |R0|, 1.469367938527859385e-39, PT ;  /* 0x001000000000780b */ /* 0x000fda0003f04200 */
[----:B------:R-:W-:Y:S05]  /*0260*/  @P0 BRA P1, `(.L_x_2) ;  /* 0x0000000000100947 */ /* 0x000fea0000800000 */
[----:B------:R-:W-:-:S07]  /*0270*/  MOV R0, 0x290 ;  /* 0x0000029000007802 */ /* 0x000fce0000000f00 */
[----:B0-----:R-:W-:Y:S05]  /*0280*/  CALL.REL.NOINC `($__internal_0_$__cuda_sm20_div_rn_f64_full) ;  /* 0x0000000800e87944 */ /* 0x001fea0003c00000 */
[----:B------:R-:W-:Y:S02]  /*0290*/  IMAD.MOV.U32 R4, RZ, RZ, R6 ;  /* 0x000000ffff047224 */ /* 0x000fe400078e0006 */
[----:B------:R-:W-:-:S07]  /*02a0*/  IMAD.MOV.U32 R5, RZ, RZ, R7 ;  /* 0x000000ffff057224 */ /* 0x000fce00078e0007 */
.L_x_2:
[----:B------:R-:W-:Y:S05]  /*02b0*/  BSYNC.RECONVERGENT B0 ;  /* 0x0000000000007941 */ /* 0x000fea0003800200 */
.L_x_1:
[----:B------:R-:W1:Y:S02]  /*02c0*/  LDC.64 R12, c[0x0][0x380] ;  /* 0x0000e000ff0c7b82 */ /* 0x000e640000000a00 */
[----:B-1----:R-:W-:-:S05]  /*02d0*/  IMAD.WIDE.U32 R12, R3, 0x8, R12 ;  /* 0x00000008030c7825 */ /* 0x002fca00078e000c */
[----:B------:R1:W5:Y:S01]  /*02e0*/  LDG.E R7, desc[UR6][R12.64] ;  /* 0x000000060c077981 */ /* 0x000362000c1e1900 */
[----:B------:R-:W2:Y:S01]  /*02f0*/  F2F.F32.F64 R14, R4 ;  /* 0x00000004000e7310 */ /* 0x000ea20000301000 */
[----:B------:R-:W-:Y:S01]  /*0300*/  BSSY.RECONVERGENT B0, `(.L_x_3) ;  /* 0x0000042000007945 */ /* 0x000fe20003800200 */
[C---:B--2---:R-:W-:Y:S01]  /*0310*/  FMUL R0, R14.reuse, 0.63661974668502807617 ;  /* 0x3f22f9830e007820 */ /* 0x044fe20000400000 */
[----:B------:R-:W-:-:S05]  /*0320*/  FSETP.GE.AND P0, PT, |R14|, 105615, PT ;  /* 0x47ce47800e00780b */ /* 0x000fca0003f06200 */
[----:B------:R-:W2:Y:S02]  /*0330*/  F2I.NTZ R0, R0 ;  /* 0x0000000000007305 */ /* 0x000ea40000203100 */
[----:B--2---:R-:W-:Y:S01]  /*0340*/  I2FP.F32.S32 R17, R0 ;  /* 0x0000000000117245 */ /* 0x004fe20000201400 */
[----:B------:R-:W-:-:S04]  /*0350*/  IMAD.MOV.U32 R15, RZ, RZ, R0 ;  /* 0x000000ffff0f7224 */ /* 0x000fc800078e0000 */
[----:B------:R-:W-:-:S04]  /*0360*/  FFMA R6, R17, -1.5707962512969970703, R14 ;  /* 0xbfc90fda11067823 */ /* 0x000fc8000000000e */
[----:B------:R-:W-:-:S04]  /*0370*/  FFMA R6, R17, -7.5497894158615963534e-08, R6 ;  /* 0xb3a2216811067823 */ /* 0x000fc80000000006 */
[----:B------:R-:W-:-:S04]  /*0380*/  FFMA R17, R17, -5.3903029534742383927e-15, R6 ;  /* 0xa7c234c511117823 */ /* 0x000fc80000000006 */
[----:B------:R-:W-:Y:S01]  /*0390*/  IMAD.MOV.U32 R6, RZ, RZ, R17 ;  /* 0x000000ffff067224 */ /* 0x000fe200078e0011 */
[----:B-1----:R-:W-:Y:S06]  /*03a0*/  @!P0 BRA `(.L_x_4) ;  /* 0x0000000000dc8947 */ /* 0x002fec0003800000 */
[----:B------:R-:W-:-:S13]  /*03b0*/  FSETP.NEU.AND P0, PT, |R14|, +INF , PT ;  /* 0x7f8000000e00780b */ /* 0x000fda0003f0d200 */
[----:B------:R-:W-:Y:S01]  /*03c0*/  @!P0 FMUL R6, RZ, R14 ;  /* 0x0000000eff068220 */ /* 0x000fe20000400000 */
[----:B------:R-:W-:Y:S01]  /*03d0*/  @!P0 IMAD.MOV.U32 R0, RZ, RZ, RZ ;  /* 0x000000ffff008224 */ /* 0x000fe200078e00ff */
[----:B------:R-:W-:Y:S06]  /*03e0*/  @!P0 BRA `(.L_x_4) ;  /* 0x0000000000cc8947 */ /* 0x000fec0003800000 */
[----:B------:R-:W-:Y:S01]  /*03f0*/  IMAD.SHL.U32 R4, R14, 0x100, RZ ;  /* 0x000001000e047824 */ /* 0x000fe200078e00ff */
[----:B------:R-:W1:Y:S01]  /*0400*/  LDCU.64 UR8, c[0x4][URZ] ;  /* 0x01000000ff0877ac */ /* 0x000e620008000a00 */
[----:B------:R-:W-:Y:S02]  /*0410*/  IMAD.MOV.U32 R16, RZ, RZ, RZ ;  /* 0x000000ffff107224 */ /* 0x000fe400078e00ff */
[----:B------:R-:W-:Y:S01]  /*0420*/  IMAD.MOV.U32 R0, RZ, RZ, R1 ;  /* 0x000000ffff007224 */ /* 0x000fe200078e0001 */
[----:B------:R-:W-:Y:S01]  /*0430*/  LOP3.LUT R25, R4, 0x80000000, RZ, 0xfc, !PT ;  /* 0x8000000004197812 */ /* 0x000fe200078efcff */
[----:B------:R-:W-:Y:S01]  /*0440*/  UMOV UR5, URZ ;  /* 0x000000ff00057c82 */ /* 0x000fe20008000000 */
[----:B------:R-:W-:-:S05]  /*0450*/  UMOV UR4, URZ ;  /* 0x000000ff00047c82 */ /* 0x000fca0008000000 */
.L_x_5:
[----:B-1----:R-:W-:Y:S02]  /*0460*/  IMAD.U32 R18, RZ, RZ, UR8 ;  /* 0x00000008ff127e24 */ /* 0x002fe4000f8e00ff */
[----:B------:R-:W-:-:S05]  /*0470*/  IMAD.U32 R19, RZ, RZ, UR9 ;  /* 0x00000009ff137e24 */ /* 0x000fca000f8e00ff */
[----:B------:R-:W2:Y:S01]  /*0480*/  LDG.E.CONSTANT R4, desc[UR6][R18.64] ;  /* 0x0000000612047981 */ /* 0x000ea2000c1e9900 */
[----:B------:R-:W-:Y:S02]  /*0490*/  UIADD3 UR8, UP0, UPT, UR8, 0x4, URZ ;  /* 0x0000000408087890 */ /* 0x000fe4000ff1e0ff */
[----:B------:R-:W-:Y:S02]  /*04a0*/  UIADD3 UR4, UPT, UPT, UR4, 0x1, URZ ;  /* 0x0000000104047890 */ /* 0x000fe4000fffe0ff */
[----:B------:R-:W-:Y:S02]  /*04b0*/  UIADD3.X UR9, UPT, UPT, URZ, UR9, URZ, UP0, !UPT ;  /* 0x00000009ff097290 */ /* 0x000fe400087fe4ff */
[----:B------:R-:W-:Y:S01]  /*04c0*/  UISETP.NE.AND UP0, UPT, UR4, 0x6, UPT ;  /* 0x000000060400788c */ /* 0x000fe2000bf05270 */
[----:B--2---:R-:W-:-:S03]  /*04d0*/  IMAD.WIDE.U32 R4, R4, R25, RZ ;  /* 0x0000001904047225 */ /* 0x004fc600078e00ff */
[----:B------:R-:W-:-:S04]  /*04e0*/  IADD3 R21, P0, PT, R4, R16, RZ ;  /* 0x0000001004157210 */ /* 0x000fc80007f1e0ff */
[----:B------:R-:W-:Y:S01]  /*04f0*/  IADD3.X R16, PT, PT, R5, UR5, RZ, P0, !PT ;  /* 0x0000000505107c10 */ /* 0x000fe200087fe4ff */
[----:B------:R1:W-:Y:S02]  /*0500*/  STL [R0], R21 ;  /* 0x0000001500007387 */ /* 0x0003e40000100800 */
[----:B-1----:R-:W-:Y:S01]  /*0510*/  VIADD R0, R0, 0x4 ;  /* 0x0000000400007836 */ /* 0x002fe20000000000 */
[----:B------:R-:W-:Y:S06]  /*0520*/  BRA.U UP0, `(.L_x_5) ;  /* 0xfffffffd00cc7547 */ /* 0x000fec000b83ffff */
[----:B------:R-:W-:Y:S01]  /*0530*/  SHF.R.U32.HI R6, RZ, 0x17, R14 ;  /* 0x00000017ff067819 */ /* 0x000fe2000001160e */
[----:B------:R1:W-:Y:S03]  /*0540*/  STL [R1+0x18], R16 ;  /* 0x0000181001007387 */ /* 0x0003e60000100800 */
[C---:B------:R-:W-:Y:S02]  /*0550*/  LOP3.LUT R0, R6.reuse, 0xe0, RZ, 0xc0, !PT ;  /* 0x000000e006007812 */ /* 0x040fe400078ec0ff */
[----:B------:R-:W-:-:S03]  /*0560*/  LOP3.LUT P0, RZ, R6, 0x1f, RZ, 0xc0, !PT ;  /* 0x0000001f06ff7812 */ /* 0x000fc6000780c0ff */
[----:B------:R-:W-:-:S05]  /*0570*/  VIADD R0, R0, 0xffffff80 ;  /* 0xffffff8000007836 */ /* 0x000fca0000000000 */
[----:B------:R-:W-:-:S05]  /*0580*/  SHF.R.U32.HI R0, RZ, 0x5, R0 ;  /* 0x00000005ff007819 */ /* 0x000fca0000011600 */
[----:B------:R-:W-:-:S05]  /*0590*/  IMAD R20, R0, -0x4, R1 ;  /* 0xfffffffc00147824 */ /* 0x000fca00078e0201 */
[----:B------:R-:W2:Y:S04]  /*05a0*/  LDL R0, [R20+0x18] ;  /* 0x0000180014007983 */ /* 0x000ea80000100800 */
[----:B------:R-:W2:Y:S04]  /*05b0*/  LDL R5, [R20+0x14] ;  /* 0x0000140014057983 */ /* 0x000ea80000100800 */
[----:B------:R-:W3:Y:S01]  /*05c0*/  @P0 LDL R4, [R20+0x10] ;  /* 0x0000100014040983 */ /* 0x000ee20000100800 */
[----:B------:R-:W-:Y:S01]  /*05d0*/  LOP3.LUT R6, R6, 0x1f, RZ, 0xc0, !PT ;  /* 0x0000001f06067812 */ /* 0x000fe200078ec0ff */
[----:B------:R-:W-:Y:S01]  /*05e0*/  UMOV UR4, 0x54442d19 ;  /* 0x54442d1900047882 */ /* 0x000fe20000000000 */
[----:B------:R-:W-:-:S02]  /*05f0*/  UMOV UR5, 0x3bf921fb ;  /* 0x3bf921fb00057882 */ /* 0x000fc40000000000 */
[-C--:B--2---:R-:W-:Y:S02]  /*0600*/  @P0 SHF.L.W.U32.HI R0, R5, R6.reuse, R0 ;  /* 0x0000000605000219 */ /* 0x084fe40000010e00 */
[----:B---3--:R-:W-:Y:S02]  /*0610*/  @P0 SHF.L.W.U32.HI R5, R4, R6, R5 ;  /* 0x0000000604050219 */ /* 0x008fe40000010e05 */
[----:B------:R-:W-:Y:S02]  /*0620*/  ISETP.GE.AND P0, PT, R14, RZ, PT ;  /* 0x000000ff0e00720c */ /* 0x000fe40003f06270 */
[C---:B------:R-:W-:Y:S01]  /*0630*/  SHF.L.W.U32.HI R4, R5.reuse, 0x2, R0 ;  /* 0x0000000205047819 */ /* 0x040fe20000010e00 */
[----:B------:R-:W-:-:S03]  /*0640*/  IMAD.SHL.U32 R5, R5, 0x4, RZ ;  /* 0x0000000405057824 */ /* 0x000fc600078e00ff */
[----:B------:R-:W-:-:S04]  /*0650*/  SHF.R.S32.HI R6, RZ, 0x1f, R4 ;  /* 0x0000001fff067819 */ /* 0x000fc80000011404 */
[C---:B------:R-:W-:Y:S02]  /*0660*/  LOP3.LUT R18, R6.reuse, R5, RZ, 0x3c, !PT ;  /* 0x0000000506127212 */ /* 0x040fe400078e3cff */
[----:B------:R-:W-:Y:S02]  /*0670*/  LOP3.LUT R19, R6, R4, RZ, 0x3c, !PT ;  /* 0x0000000406137212 */ /* 0x000fe400078e3cff */
[----:B------:R-:W-:Y:S02]  /*0680*/  SHF.R.U32.HI R5, RZ, 0x1e, R0 ;  /* 0x0000001eff057819 */ /* 0x000fe40000011600 */
[C---:B------:R-:W-:Y:S02]  /*0690*/  LOP3.LUT R6, R4.reuse, R14, RZ, 0x3c, !PT ;  /* 0x0000000e04067212 */ /* 0x040fe400078e3cff */
[----:B------:R-:W2:Y:S01]  /*06a0*/  I2F.F64.S64 R18, R18 ;  /* 0x0000001200127312 */ /* 0x000ea20000301c00 */
[----:B------:R-:W-:Y:S02]  /*06b0*/  LEA.HI R0, R4, R5, RZ, 0x1 ;  /* 0x0000000504007211 */ /* 0x000fe400078f08ff */
[----:B------:R-:W-:-:S03]  /*06c0*/  ISETP.GE.AND P1, PT, R6, RZ, PT ;  /* 0x000000ff0600720c */ /* 0x000fc60003f26270 */
[----:B------:R-:W-:-:S04]  /*06d0*/  IMAD.MOV R4, RZ, RZ, -R0 ;  /* 0x000000ffff047224 */ /* 0x000fc800078e0a00 */
[----:B------:R-:W-:Y:S01]  /*06e0*/  @!P0 IMAD.MOV.U32 R0, RZ, RZ, R4 ;  /* 0x000000ffff008224 */ /* 0x000fe200078e0004 */
[----:B--2---:R-:W-:-:S10]  /*06f0*/  DMUL R20, R18, UR4 ;  /* 0x0000000412147c28 */ /* 0x004fd40008000000 */
[----:B------:R-:W2:Y:S02]  /*0700*/  F2F.F32.F64 R20, R20 ;  /* 0x0000001400147310 */ /* 0x000ea40000301000 */
[----:B-12---:R-:W-:-:S07]  /*0710*/  FSEL R6, -R20, R20, !P1 ;  /* 0x0000001414067208 */ /* 0x006fce0004800100 */
.L_x_4:
[----:B------:R-:W-:Y:S05]  /*0720*/  BSYNC.RECONVERGENT B0 ;  /* 0x0000000000007941 */ /* 0x000fea0003800200 */
.L_x_3:
[----:B------:R1:W5:Y:S01]  /*0730*/  LDG.E R13, desc[UR6][R12.64+0x4] ;  /* 0x000004060c0d7981 */ /* 0x000362000c1e1900 */
[----:B------:R-:W-:Y:S02]  /*0740*/  IMAD.MOV.U32 R18, RZ, RZ, 0x37cbac00 ;  /* 0x37cbac00ff127424 */ /* 0x000fe400078e00ff */
[----:B------:R-:W-:Y:S01]  /*0750*/  FMUL R5, R6, R6 ;  /* 0x0000000606057220 */ /* 0x000fe20000400000 */
[----:B------:R-:W-:Y:S01]  /*0760*/  LOP3.LUT R4, R0, 0x1, RZ, 0xc0, !PT ;  /* 0x0000000100047812 */ /* 0x000fe200078ec0ff */
[----:B------:R-:W-:Y:S01]  /*0770*/  IMAD.MOV.U32 R19, RZ, RZ, 0x3c0885e4 ;  /* 0x3c0885e4ff137424 */ /* 0x000fe200078e00ff */
[----:B------:R-:W-:Y:S01]  /*0780*/  BSSY.RECONVERGENT B0, `(.L_x_6) ;  /* 0x0000045000007945 */ /* 0x000fe20003800200 */
[----:B------:R-:W-:Y:S01]  /*0790*/  FFMA R16, R5, R18, -0.0013887860113754868507 ;  /* 0xbab607ed05107423 */ /* 0x000fe20000000012 */
[----:B------:R-:W-:Y:S01]  /*07a0*/  ISETP.NE.U32.AND P0, PT, R4, 0x1, PT ;  /* 0x000000010400780c */ /* 0x000fe20003f05070 */
[----:B------:R-:W-:-:S03]  /*07b0*/  VIADD R0, R0, 0x1 ;  /* 0x0000000100007836 */ /* 0x000fc60000000000 */
[----:B------:R-:W-:Y:S01]  /*07c0*/  FSEL R4, R16, -0.00019574658654164522886, P0 ;  /* 0xb94d415310047808 */ /* 0x000fe20000000000 */
[----:B------:R-:W-:Y:S01]  /*07d0*/  IMAD.MOV.U32 R16, RZ, RZ, 0x3e2aaaa8 ;  /* 0x3e2aaaa8ff107424 */ /* 0x000fe200078e00ff */
[----:B------:R-:W-:Y:S02]  /*07e0*/  FSEL R20, R19, 0.041666727513074874878, !P0 ;  /* 0x3d2aaabb13147808 */ /* 0x000fe40004000000 */
[----:B------:R-:W-:Y:S02]  /*07f0*/  LOP3.LUT P1, RZ, R0, 0x2, RZ, 0xc0, !PT ;  /* 0x0000000200ff7812 */ /* 0x000fe4000782c0ff */
[----:B------:R-:W-:Y:S01]  /*0800*/  FSEL R21, -R16, -0.4999999701976776123, !P0 ;  /* 0xbeffffff10157808 */ /* 0x000fe20004000100 */
[C---:B------:R-:W-:Y:S01]  /*0810*/  FFMA R4, R5.reuse, R4, R20 ;  /* 0x0000000405047223 */ /* 0x040fe20000000014 */
[----:B------:R-:W-:Y:S02]  /*0820*/  FSEL R0, R6, 1, !P0 ;  /* 0x3f80000006007808 */ /* 0x000fe40004000000 */
[----:B------:R-:W-:Y:S01]  /*0830*/  FSETP.GE.AND P0, PT, |R14|, 105615, PT ;  /* 0x47ce47800e00780b */ /* 0x000fe20003f06200 */
[----:B------:R-:W-:-:S02]  /*0840*/  FFMA R4, R5, R4, R21 ;  /* 0x0000000405047223 */ /* 0x000fc40000000015 */
[----:B------:R-:W-:-:S04]  /*0850*/  FFMA R5, R5, R0, RZ ;  /* 0x0000000005057223 */ /* 0x000fc800000000ff */
[----:B------:R-:W-:-:S04]  /*0860*/  FFMA R0, R5, R4, R0 ;  /* 0x0000000405007223 */ /* 0x000fc80000000000 */
[----:B------:R-:W-:-:S04]  /*0870*/  @P1 FADD R0, RZ, -R0 ;  /* 0x80000000ff001221 */ /* 0x000fc80000000000 */
[----:B-----5:R-:W-:Y:S01]  /*0880*/  FMUL R20, R7, R0 ;  /* 0x0000000007147220 */ /* 0x020fe20000400000 */
[----:B-1----:R-:W-:Y:S06]  /*0890*/  @!P0 BRA `(.L_x_7) ;  /* 0x0000000000cc8947 */ /* 0x002fec0003800000 */
[----:B------:R-:W-:-:S13]  /*08a0*/  FSETP.NEU.AND P0, PT, |R14|, +INF , PT ;  /* 0x7f8000000e00780b */ /* 0x000fda0003f0d200 */
[----:B------:R-:W-:Y:S01]  /*08b0*/  @!P0 FMUL R17, RZ, R14 ;  /* 0x0000000eff118220 */ /* 0x000fe20000400000 */
[----:B------:R-:W-:Y:S01]  /*08c0*/  @!P0 IMAD.MOV.U32 R15, RZ, RZ, RZ ;  /* 0x000000ffff0f8224 */ /* 0x000fe200078e00ff */
[----:B------:R-:W-:Y:S06]  /*08d0*/  @!P0 BRA `(.L_x_7) ;  /* 0x0000000000bc8947 */ /* 0x000fec0003800000 */
[----:B------:R-:W1:Y:S01]  /*08e0*/  LDC.64 R4, c[0x4][RZ] ;  /* 0x01000000ff047b82 */ /* 0x000e620000000a00 */
[----:B------:R-:W-:Y:S01]  /*08f0*/  IMAD.SHL.U32 R6, R14, 0x100, RZ ;  /* 0x000001000e067824 */ /* 0x000fe200078e00ff */
[----:B------:R-:W-:Y:S01]  /*0900*/  UMOV UR4, URZ ;  /* 0x000000ff00047c82 */ /* 0x000fe20008000000 */
[----:B------:R-:W-:Y:S02]  /*0910*/  IMAD.MOV.U32 R0, RZ, RZ, RZ ;  /* 0x000000ffff007224 */ /* 0x000fe400078e00ff */
[----:B------:R-:W-:Y:S01]  /*0920*/  IMAD.MOV.U32 R12, RZ, RZ, RZ ;  /* 0x000000ffff0c7224 */ /* 0x000fe200078e00ff */
[----:B------:R-:W-:-:S07]  /*0930*/  LOP3.LUT R17, R6, 0x80000000, RZ, 0xfc, !PT ;  /* 0x8000000006117812 */ /* 0x000fce00078efcff */
.L_x_8:
[----:B-1----:R-:W-:-:S05]  /*0940*/  IMAD.WIDE.U32 R24, R12, 0x4, R4 ;  /* 0x000000040c187825 */ /* 0x002fca00078e0004 */
[----:B--2---:R-:W2:Y:S01]  /*0950*/  LDG.E.CONSTANT R6, desc[UR6][R24.64] ;  /* 0x0000000618067981 */ /* 0x004ea2000c1e9900 */
[C---:B------:R-:W-:Y:S02]  /*0960*/  IMAD R15, R12.reuse, 0x4, R1 ;  /* 0x000000040c0f7824 */ /* 0x040fe400078e0201 */
[----:B------:R-:W-:-:S05]  /*0970*/  VIADD R12, R12, 0x1 ;  /* 0x000000010c0c7836 */ /* 0x000fca0000000000 */
[----:B------:R-:W-:Y:S01]  /*0980*/  ISETP.NE.AND P0, PT, R12, 0x6, PT ;  /* 0x000000060c00780c */ /* 0x000fe20003f05270 */
[----:B--2---:R-:W-:-:S03]  /*0990*/  IMAD.WIDE.U32 R6, R6, R17, RZ ;  /* 0x0000001106067225 */ /* 0x004fc600078e00ff */
[----:B------:R-:W-:-:S04]  /*09a0*/  IADD3 R6, P1, PT, R6, R0, RZ ;  /* 0x0000000006067210 */ /* 0x000fc80007f3e0ff */
[----:B------:R-:W-:Y:S01]  /*09b0*/  IADD3.X R0, PT, PT, R7, UR4, RZ, P1, !PT ;  /* 0x0000000407007c10 */ /* 0x000fe20008ffe4ff */
[----:B------:R2:W-:Y:S04]  /*09c0*/  STL [R15], R6 ;  /* 0x000000060f007387 */ /* 0x0005e80000100800 */
[----:B------:R-:W-:Y:S05]  /*09d0*/  @P0 BRA `(.L_x_8) ;  /* 0xfffffffc00d80947 */ /* 0x000fea000383ffff */
[----:B------:R-:W-:Y:S01]  /*09e0*/  SHF.R.U32.HI R7, RZ, 0x17, R14 ;  /* 0x00000017ff077819 */ /* 0x000fe2000001160e */
[----:B------:R1:W-:Y:S03]  /*09f0*/  STL [R1+0x18], R0 ;  /* 0x0000180001007387 */ /* 0x0003e60000100800 */
[C---:B------:R-:W-:Y:S02]  /*0a00*/  LOP3.LUT R4, R7.reuse, 0xe0, RZ, 0xc0, !PT ;  /* 0x000000e007047812 */ /* 0x040fe400078ec0ff */
[----:B------:R-:W-:-:S03]  /*0a10*/  LOP3.LUT P0, RZ, R7, 0x1f, RZ, 0xc0, !PT ;  /* 0x0000001f07ff7812 */ /* 0x000fc6000780c0ff */
[----:B------:R-:W-:-:S05]  /*0a20*/  VIADD R4, R4, 0xffffff80 ;  /* 0xffffff8004047836 */ /* 0x000fca0000000000 */
[----:B------:R-:W-:-:S05]  /*0a30*/  SHF.R.U32.HI R4, RZ, 0x5, R4 ;  /* 0x00000005ff047819 */ /* 0x000fca0000011604 */
[----:B--2---:R-:W-:-:S05]  /*0a40*/  IMAD R15, R4, -0x4, R1 ;  /* 0xfffffffc040f7824 */ /* 0x004fca00078e0201 */
[----:B------:R-:W2:Y:S04]  /*0a50*/  LDL R6, [R15+0x18] ;  /* 0x000018000f067983 */ /* 0x000ea80000100800 */
[----:B------:R-:W2:Y:S04]  /*0a60*/  LDL R5, [R15+0x14] ;  /* 0x000014000f057983 */ /* 0x000ea80000100800 */
[----:B------:R-:W3:Y:S01]  /*0a70*/  @P0 LDL R4, [R15+0x10] ;  /* 0x000010000f040983 */ /* 0x000ee20000100800 */
[----:B------:R-:W-:Y:S01]  /*0a80*/  LOP3.LUT R7, R7, 0x1f, RZ, 0xc0, !PT ;  /* 0x0000001f07077812 */ /* 0x000fe200078ec0ff */
[----:B------:R-:W-:Y:S01]  /*0a90*/  UMOV UR4, 0x54442d19 ;  /* 0x54442d1900047882 */ /* 0x000fe20000000000 */
[----:B------:R-:W-:Y:S01]  /*0aa0*/  UMOV UR5, 0x3bf921fb ;  /* 0x3bf921fb00057882 */ /* 0x000fe20000000000 */
[----:B------:R-:W-:-:S02]  /*0ab0*/  ISETP.GE.AND P1, PT, R14, RZ, PT ;  /* 0x000000ff0e00720c */ /* 0x000fc40003f26270 */
[-C--:B--2---:R-:W-:Y:S02]  /*0ac0*/  @P0 SHF.L.W.U32.HI R6, R5, R7.reuse, R6 ;  /* 0x0000000705060219 */ /* 0x084fe40000010e06 */
[----:B---3--:R-:W-:-:S04]  /*0ad0*/  @P0 SHF.L.W.U32.HI R5, R4, R7, R5 ;  /* 0x0000000704050219 */ /* 0x008fc80000010e05 */
[C-C-:B------:R-:W-:Y:S01]  /*0ae0*/  SHF.L.W.U32.HI R7, R5.reuse, 0x2, R6.reuse ;  /* 0x0000000205077819 */ /* 0x140fe20000010e06 */
[----:B------:R-:W-:Y:S01]  /*0af0*/  IMAD.SHL.U32 R5, R5, 0x4, RZ ;  /* 0x0000000405057824 */ /* 0x000fe200078e00ff */
[----:B------:R-:W-:Y:S02]  /*0b00*/  SHF.R.U32.HI R6, RZ, 0x1e, R6 ;  /* 0x0000001eff067819 */ /* 0x000fe40000011606 */
[----:B------:R-:W-:Y:S02]  /*0b10*/  SHF.R.S32.HI R12, RZ, 0x1f, R7 ;  /* 0x0000001fff0c7819 */ /* 0x000fe40000011407 */
[C---:B------:R-:W-:Y:S02]  /*0b20*/  LEA.HI R15, R7.reuse, R6, RZ, 0x1 ;  /* 0x00000006070f7211 */ /* 0x040fe400078f08ff */
[C---:B------:R-:W-:Y:S02]  /*0b30*/  LOP3.LUT R4, R12.reuse, R5, RZ, 0x3c, !PT ;  /* 0x000000050c047212 */ /* 0x040fe400078e3cff */
[----:B------:R-:W-:Y:S01]  /*0b40*/  LOP3.LUT R5, R12, R7, RZ, 0x3c, !PT ;  /* 0x000000070c057212 */ /* 0x000fe200078e3cff */
[----:B-1----:R-:W-:Y:S01]  /*0b50*/  IMAD.MOV R0, RZ, RZ, -R15 ;  /* 0x000000ffff007224 */ /* 0x002fe200078e0a0f */
[----:B------:R-:W-:-:S03]  /*0b60*/  LOP3.LUT R14, R7, R14, RZ, 0x3c, !PT ;  /* 0x0000000e070e7212 */ /* 0x000fc600078e3cff */
[----:B------:R-:W-:Y:S01]  /*0b70*/  @!P1 IMAD.MOV.U32 R15, RZ, RZ, R0 ;  /* 0x000000ffff0f9224 */ /* 0x000fe200078e0000 */
[----:B------:R-:W1:Y:S01]  /*0b80*/  I2F.F64.S64 R4, R4 ;  /* 0x0000000400047312 */ /* 0x000e620000301c00 */
[----:B------:R-:W-:Y:S01]  /*0b90*/  ISETP.GE.AND P0, PT, R14, RZ, PT ;  /* 0x000000ff0e00720c */ /* 0x000fe20003f06270 */
[----:B-1----:R-:W-:-:S10]  /*0ba0*/  DMUL R24, R4, UR4 ;  /* 0x0000000404187c28 */ /* 0x002fd40008000000 */
[----:B------:R-:W1:Y:S02]  /*0bb0*/  F2F.F32.F64 R24, R24 ;  /* 0x0000001800187310 */ /* 0x000e640000301000 */
[----:B-1----:R-:W-:-:S07]  /*0bc0*/  FSEL R17, -R24, R24, !P0 ;  /* 0x0000001818117208 */ /* 0x002fce0004000100 */
.L_x_7:
[----:B------:R-:W-:Y:S05]  /*0bd0*/  BSYNC.RECONVERGENT B0 ;  /* 0x0000000000007941 */ /* 0x000fea0003800200 */
.L_x_6:
[----:B------:R-:W-:Y:S01]  /*0be0*/  FMUL R5, R17, R17 ;  /* 0x0000001111057220 */ /* 0x000fe20000400000 */
[C---:B------:R-:W-:Y:S01]  /*0bf0*/  LOP3.LUT R0, R15.reuse, 0x1, RZ, 0xc0, !PT ;  /* 0x000000010f007812 */ /* 0x040fe200078ec0ff */
[----:B------:R-:W1:Y:S01]  /*0c00*/  LDCU UR5, c[0x0][0x390] ;  /* 0x00007200ff0577ac */ /* 0x000e620008000800 */
[----:B------:R-:W-:Y:S01]  /*0c10*/  LOP3.LUT P1, RZ, R15, 0x2, RZ, 0xc0, !PT ;  /* 0x000000020fff7812 */ /* 0x000fe2000782c0ff */
[----:B------:R-:W-:Y:S01]  /*0c20*/  FFMA R18, R5, R18, -0.0013887860113754868507 ;  /* 0xbab607ed05127423 */ /* 0x000fe20000000012 */
[----:B------:R-:W-:Y:S01]  /*0c30*/  ISETP.NE.U32.AND P0, PT, R0, 0x1, PT ;  /* 0x000000010000780c */ /* 0x000fe20003f05070 */
[----:B------:R-:W-:-:S03]  /*0c40*/  VIADD R3, R3, 0x1 ;  /* 0x0000000103037836 */ /* 0x000fc60000000000 */
[----:B------:R-:W-:Y:S02]  /*0c50*/  FSEL R4, R19, 0.041666727513074874878, P0 ;  /* 0x3d2aaabb13047808 */ /* 0x000fe40000000000 */
[----:B------:R-:W-:Y:S02]  /*0c60*/  FSEL R18, R18, -0.00019574658654164522886, !P0 ;  /* 0xb94d415312127808 */ /* 0x000fe40004000000 */
[----:B------:R-:W-:Y:S02]  /*0c70*/  FSEL R0, R17, 1, P0 ;  /* 0x3f80000011007808 */ /* 0x000fe40000000000 */
[----:B------:R-:W-:Y:S01]  /*0c80*/  FSEL R15, -R16, -0.4999999701976776123, P0 ;  /* 0xbeffffff100f7808 */ /* 0x000fe20000000100 */
[C---:B------:R-:W-:Y:S02]  /*0c90*/  FFMA R4, R5.reuse, R18, R4 ;  /* 0x0000001205047223 */ /* 0x040fe40000000004 */
[C---:B------:R-:W-:Y:S02]  /*0ca0*/  FFMA R7, R5.reuse, R0, RZ ;  /* 0x0000000005077223 */ /* 0x040fe400000000ff */
[----:B------:R-:W-:Y:S01]  /*0cb0*/  FFMA R4, R5, R4, R15 ;  /* 0x0000000405047223 */ /* 0x000fe2000000000f */
[----:B-1----:R-:W-:-:S03]  /*0cc0*/  ISETP.NE.AND P0, PT, R3, UR5, PT ;  /* 0x0000000503007c0c */ /* 0x002fc6000bf05270 */
[----:B------:R-:W-:-:S04]  /*0cd0*/  FFMA R0, R7, R4, R0 ;  /* 0x0000000407007223 */ /* 0x000fc80000000000 */
[----:B------:R-:W-:-:S04]  /*0ce0*/  @P1 FADD R0, RZ, -R0 ;  /* 0x80000000ff001221 */ /* 0x000fc80000000000 */
[----:B------:R-:W-:-:S04]  /*0cf0*/  FFMA R13, -R13, R0, R20 ;  /* 0x000000000d0d7223 */ /* 0x000fc80000000114 */
[----:B------:R-:W-:-:S05]  /*0d00*/  FADD R2, R13, R2 ;  /* 0x000000020d027221 */ /* 0x000fca0000000000 */
[----:B------:R1:W-:Y:S01]  /*0d10*/  STG.E desc[UR6][R10.64], R2 ;  /* 0x000000020a007986 */ /* 0x0003e2000c101906 */
[----:B------:R-:W-:Y:S05]  /*0d20*/  @P0 BRA `(.L_x_9) ;  /* 0xfffffff4000c0947 */ /* 0x000fea000383ffff */
.L_x_0:
[----:B------:R-:W-:Y:S01]  /*0d30*/  I2FP.F32.S32 R0, UR5 ;  /* 0x0000000500007c45 */ /* 0x000fe20008201400 */
[----:B------:R-:W-:Y:S03]  /*0d40*/  BSSY.RECONVERGENT B0, `(.L_x_10) ;  /* 0x000000c000007945 */ /* 0x000fe60003800200 */
[----:B------:R-:W2:Y:S08]  /*0d50*/  MUFU.RCP R3, R0 ;  /* 0x0000000000037308 */ /* 0x000eb00000001000 */
[----:B------:R-:W3:Y:S01]  /*0d60*/  FCHK P0, R2, R0 ;  /* 0x0000000002007302 */ /* 0x000ee20000000000 */
[----:B--2---:R-:W-:-:S04]  /*0d70*/  FFMA R4, -R0, R3, 1 ;  /* 0x3f80000000047423 */ /* 0x004fc80000000103 */
[----:B------:R-:W-:-:S04]  /*0d80*/  FFMA R3, R3, R4, R3 ;  /* 0x0000000403037223 */ /* 0x000fc80000000003 */
[----:B------:R-:W-:-:S04]  /*0d90*/  FFMA R5, R3, R2, RZ ;  /* 0x0000000203057223 */ /* 0x000fc800000000ff */
[----:B------:R-:W-:-:S04]  /*0da0*/  FFMA R4, -R0, R5, R2 ;  /* 0x0000000500047223 */ /* 0x000fc80000000102 */
[----:B------:R-:W-:Y:S01]  /*0db0*/  FFMA R3, R3, R4, R5 ;  /* 0x0000000403037223 */ /* 0x000fe20000000005 */
[----:B---3--:R-:W-:Y:S06]  /*0dc0*/  @!P0 BRA `(.L_x_11) ;  /* 0x00000000000c8947 */ /* 0x008fec0003800000 */
[----:B------:R-:W-:-:S07]  /*0dd0*/  MOV R4, 0xdf0 ;  /* 0x00000df000047802 */ /* 0x000fce0000000f00 */
[----:B01----:R-:W-:Y:S05]  /*0de0*/  CALL.REL.NOINC `($__internal_1_$__cuda_sm3x_div_rn_noftz_f32_slowpath) ;  /* 0x0000000400847944 */ /* 0x003fea0003c00000 */
[----:B------:R-:W-:-:S07]  /*0df0*/  IMAD.MOV.U32 R3, RZ, RZ, R0 ;  /* 0x000000ffff037224 */ /* 0x000fce00078e0000 */
.L_x_11:
[----:B------:R-:W-:Y:S05]  /*0e00*/  BSYNC.RECONVERGENT B0 ;  /* 0x0000000000007941 */ /* 0x000fea0003800200 */
.L_x_10:
[----:B------:R-:W-:Y:S01]  /*0e10*/  STG.E desc[UR6][R10.64], R3 ;  /* 0x000000030a007986 */ /* 0x000fe2000c101906 */
[----:B------:R-:W-:Y:S05]  /*0e20*/  EXIT ;  /* 0x000000000000794d */ /* 0x000fea0003800000 */
        .weak           $__internal_0_$__cuda_sm20_div_rn_f64_full
        .type           $__internal_0_$__cuda_sm20_div_rn_f64_full,@function
        .size           $__internal_0_$__cuda_sm20_div_rn_f64_full,($__internal_1_$__cuda_sm3x_div_rn_noftz_f32_slowpath - $__internal_0_$__cuda_sm20_div_rn_f64_full)
$__internal_0_$__cuda_sm20_div_rn_f64_full:
[C---:B------:R-:W-:Y:S01]  /*0e30*/  FSETP.GEU.AND P0, PT, |R23|.reuse, 1.469367938527859385e-39, PT ;  /* 0x001000001700780b */ /* 0x040fe20003f0e200 */
[----:B------:R-:W-:Y:S01]  /*0e40*/  IMAD.MOV.U32 R18, RZ, RZ, 0x1 ;  /* 0x00000001ff127424 */ /* 0x000fe200078e00ff */
[----:B------:R-:W-:Y:S01]  /*0e50*/  LOP3.LUT R6, R23, 0x800fffff, RZ, 0xc0, !PT ;  /* 0x800fffff17067812 */ /* 0x000fe200078ec0ff */
[----:B------:R-:W-:Y:S01]  /*0e60*/  BSSY.RECONVERGENT B1, `(.L_x_12) ;  /* 0x0000054000017945 */ /* 0x000fe20003800200 */
[C---:B------:R-:W-:Y:S02]  /*0e70*/  FSETP.GEU.AND P2, PT, |R13|.reuse, 1.469367938527859385e-39, PT ;  /* 0x001000000d00780b */ /* 0x040fe40003f4e200 */
[----:B------:R-:W-:Y:S01]  /*0e80*/  LOP3.LUT R7, R6, 0x3ff00000, RZ, 0xfc, !PT ;  /* 0x3ff0000006077812 */ /* 0x000fe200078efcff */
[----:B------:R-:W-:Y:S01]  /*0e90*/  IMAD.MOV.U32 R6, RZ, RZ, R22 ;  /* 0x000000ffff067224 */ /* 0x000fe200078e0016 */
[----:B------:R-:W-:Y:S02]  /*0ea0*/  LOP3.LUT R4, R13, 0x7ff00000, RZ, 0xc0, !PT ;  /* 0x7ff000000d047812 */ /* 0x000fe400078ec0ff */
[----:B------:R-:W-:-:S03]  /*0eb0*/  LOP3.LUT R25, R23, 0x7ff00000, RZ, 0xc0, !PT ;  /* 0x7ff0000017197812 */ /* 0x000fc600078ec0ff */
[----:B------:R-:W-:Y:S01]  /*0ec0*/  @!P0 DMUL R6, R22, 8.98846567431157953865e+307 ;  /* 0x7fe0000016068828 */ /* 0x000fe20000000000 */
[----:B------:R-:W-:-:S03]  /*0ed0*/  ISETP.GE.U32.AND P1, PT, R4, R25, PT ;  /* 0x000000190400720c */ /* 0x000fc60003f26070 */
[----:B------:R-:W-:Y:S02]  /*0ee0*/  @!P2 LOP3.LUT R5, R23, 0x7ff00000, RZ, 0xc0, !PT ;  /* 0x7ff000001705a812 */ /* 0x000fe400078ec0ff */
[----:B------:R-:W0:Y:S02]  /*0ef0*/  MUFU.RCP64H R19, R7 ;  /* 0x0000000700137308 */ /* 0x000e240000001800 */
[----:B------:R-:W-:Y:S01]  /*0f00*/  @!P2 ISETP.GE.U32.AND P3, PT, R4, R5, PT ;  /* 0x000000050400a20c */ /* 0x000fe20003f66070 */
[----:B------:R-:W-:Y:S01]  /*0f10*/  IMAD.MOV.U32 R5, RZ, RZ, 0x1ca00000 ;  /* 0x1ca00000ff057424 */ /* 0x000fe200078e00ff */
[----:B------:R-:W-:-:S04]  /*0f20*/  @!P0 LOP3.LUT R25, R7, 0x7ff00000, RZ, 0xc0, !PT ;  /* 0x7ff0000007198812 */ /* 0x000fc800078ec0ff */
[----:B------:R-:W-:-:S04]  /*0f30*/  @!P2 SEL R17, R5, 0x63400000, !P3 ;  /* 0x634000000511a807 */ /* 0x000fc80005800000 */
[----:B------:R-:W-:-:S04]  /*0f40*/  @!P2 LOP3.LUT R20, R17, 0x80000000, R13, 0xf8, !PT ;  /* 0x800000001114a812 */ /* 0x000fc800078ef80d */
[----:B------:R-:W-:Y:S01]  /*0f50*/  @!P2 LOP3.LUT R21, R20, 0x100000, RZ, 0xfc, !PT ;  /* 0x001000001415a812 */ /* 0x000fe200078efcff */
[----:B0-----:R-:W-:Y:S01]  /*0f60*/  DFMA R14, R18, -R6, 1 ;  /* 0x3ff00000120e742b */ /* 0x001fe20000000806 */
[----:B------:R-:W-:-:S07]  /*0f70*/  @!P2 IMAD.MOV.U32 R20, RZ, RZ, RZ ;  /* 0x000000ffff14a224 */ /* 0x000fce00078e00ff */
[----:B------:R-:W-:-:S08]  /*0f80*/  DFMA R14, R14, R14, R14 ;  /* 0x0000000e0e0e722b */ /* 0x000fd0000000000e */
[----:B------:R-:W-:Y:S01]  /*0f90*/  DFMA R18, R18, R14, R18 ;  /* 0x0000000e1212722b */ /* 0x000fe20000000012 */
[----:B------:R-:W-:Y:S01]  /*0fa0*/  SEL R15, R5, 0x63400000, !P1 ;  /* 0x63400000050f7807 */ /* 0x000fe20004800000 */
[----:B------:R-:W-:-:S03]  /*0fb0*/  IMAD.MOV.U32 R14, RZ, RZ, R12 ;  /* 0x000000ffff0e7224 */ /* 0x000fc600078e000c */
[----:B------:R-:W-:-:S03]  /*0fc0*/  LOP3.LUT R15, R15, 0x800fffff, R13, 0xf8, !PT ;  /* 0x800fffff0f0f7812 */ /* 0x000fc600078ef80d */
[----:B------:R-:W-:-:S03]  /*0fd0*/  DFMA R16, R18, -R6, 1 ;  /* 0x3ff000001210742b */ /* 0x000fc60000000806 */
[----:B------:R-:W-:-:S05]  /*0fe0*/  @!P2 DFMA R14, R14, 2, -R20 ;  /* 0x400000000e0ea82b */ /* 0x000fca0000000814 */
[----:B------:R-:W-:-:S08]  /*0ff0*/  DFMA R16, R18, R16, R18 ;  /* 0x000000101210722b */ /* 0x000fd00000000012 */
[----:B------:R-:W-:-:S08]  /*1000*/  DMUL R18, R16, R14 ;  /* 0x0000000e10127228 */ /* 0x000fd00000000000 */
[----:B------:R-:W-:-:S08]  /*1010*/  DFMA R20, R18, -R6, R14 ;  /* 0x800000061214722b */ /* 0x000fd0000000000e */
[----:B------:R-:W-:Y:S01]  /*1020*/  DFMA R20, R16, R20, R18 ;  /* 0x000000141014722b */ /* 0x000fe20000000012 */
[----:B------:R-:W-:Y:S01]  /*1030*/  IMAD.MOV.U32 R16, RZ, RZ, R4 ;  /* 0x000000ffff107224 */ /* 0x000fe200078e0004 */
[----:B------:R-:W-:Y:S01]  /*1040*/  @!P2 LOP3.LUT R16, R15, 0x7ff00000, RZ, 0xc0, !PT ;  /* 0x7ff000000f10a812 */ /* 0x000fe200078ec0ff */
[----:B------:R-:W-:-:S04]  /*1050*/  VIADD R18, R25, 0xffffffff ;  /* 0xffffffff19127836 */ /* 0x000fc80000000000 */
[----:B------:R-:W-:-:S05]  /*1060*/  VIADD R17, R16, 0xffffffff ;  /* 0xffffffff10117836 */ /* 0x000fca0000000000 */
[----:B------:R-:W-:-:S04]  /*1070*/  ISETP.GT.U32.AND P0, PT, R17, 0x7feffffe, PT ;  /* 0x7feffffe1100780c */ /* 0x000fc80003f04070 */
[----:B------:R-:W-:-:S13]  /*1080*/  ISETP.GT.U32.OR P0, PT, R18, 0x7feffffe, P0 ;  /* 0x7feffffe1200780c */ /* 0x000fda0000704470 */
[----:B------:R-:W-:Y:S05]  /*1090*/  @P0 BRA `(.L_x_13) ;  /* 0x00000000006c0947 */ /* 0x000fea0003800000 */
[----:B------:R-:W-:Y:S01]  /*10a0*/  LOP3.LUT R13, R23, 0x7ff00000, RZ, 0xc0, !PT ;  /* 0x7ff00000170d7812 */ /* 0x000fe200078ec0ff */
[----:B------:R-:W-:-:S03]  /*10b0*/  IMAD.MOV.U32 R16, RZ, RZ, RZ ;  /* 0x000000ffff107224 */ /* 0x000fc600078e00ff */
[CC--:B------:R-:W-:Y:S02]  /*10c0*/  VIADDMNMX R12, R4.reuse, -R13.reuse, 0xb9600000, !PT ;  /* 0xb9600000040c7446 */ /* 0x0c0fe4000780090d */
[----:B------:R-:W-:Y:S02]  /*10d0*/  ISETP.GE.U32.AND P0, PT, R4, R13, PT ;  /* 0x0000000d0400720c */ /* 0x000fe40003f06070 */
[----:B------:R-:W-:Y:S02]  /*10e0*/  VIMNMX R12, PT, PT, R12, 0x46a00000, PT ;  /* 0x46a000000c0c7848 */ /* 0x000fe40003fe0100 */
[----:B------:R-:W-:-:S05]  /*10f0*/  SEL R5, R5, 0x63400000, !P0 ;  /* 0x6340000005057807 */ /* 0x000fca0004000000 */
[----:B------:R-:W-:-:S04]  /*1100*/  IMAD.IADD R12, R12, 0x1, -R5 ;  /* 0x000000010c0c7824 */ /* 0x000fc800078e0a05 */
[----:B------:R-:W-:-:S06]  /*1110*/  VIADD R17, R12, 0x7fe00000 ;  /* 0x7fe000000c117836 */ /* 0x000fcc0000000000 */
[----:B------:R-:W-:-:S10]  /*1120*/  DMUL R4, R20, R16 ;  /* 0x0000001014047228 */ /* 0x000fd40000000000 */
[----:B------:R-:W-:-:S13]  /*1130*/  FSETP.GTU.AND P0, PT, |R5|, 1.469367938527859385e-39, PT ;  /* 0x001000000500780b */ /* 0x000fda0003f0c200 */
[----:B------:R-:W-:Y:S05]  /*1140*/  @P0 BRA `(.L_x_14) ;  /* 0x0000000000940947 */ /* 0x000fea0003800000 */
[----:B------:R-:W-:Y:S01]  /*1150*/  DFMA R6, R20, -R6, R14 ;  /* 0x800000061406722b */ /* 0x000fe2000000000e */
[----:B------:R-:W-:-:S09]  /*1160*/  IMAD.MOV.U32 R16, RZ, RZ, RZ ;  /* 0x000000ffff107224 */ /* 0x000fd200078e00ff */
[C---:B------:R-:W-:Y:S02]  /*1170*/  FSETP.NEU.AND P0, PT, R7.reuse, RZ, PT ;  /* 0x000000ff0700720b */ /* 0x040fe40003f0d000 */
[----:B------:R-:W-:-:S04]  /*1180*/  LOP3.LUT R13, R7, 0x80000000, R23, 0x48, !PT ;  /* 0x80000000070d7812 */ /* 0x000fc800078e4817 */
[----:B------:R-:W-:-:S07]  /*1190*/  LOP3.LUT R17, R13, R17, RZ, 0xfc, !PT ;  /* 0x000000110d117212 */ /* 0x000fce00078efcff */
[----:B------:R-:W-:Y:S05]  /*11a0*/  @!P0 BRA `(.L_x_14) ;  /* 0x00000000007c8947 */ /* 0x000fea0003800000 */
[----:B------:R-:W-:Y:S01]  /*11b0*/  IMAD.MOV R7, RZ, RZ, -R12 ;  /* 0x000000ffff077224 */ /* 0x000fe200078e0a0c */
[----:B------:R-:W-:Y:S01]  /*11c0*/  DMUL.RP R16, R20, R16 ;  /* 0x0000001014107228 */ /* 0x000fe20000008000 */
[----:B------:R-:W-:-:S06]  /*11d0*/  IMAD.MOV.U32 R6, RZ, RZ, RZ ;  /* 0x000000ffff067224 */ /* 0x000fcc00078e00ff */
[----:B------:R-:W-:-:S03]  /*11e0*/  DFMA R6, R4, -R6, R20 ;  /* 0x800000060406722b */ /* 0x000fc60000000014 */
[----:B------:R-:W-:-:S03]  /*11f0*/  LOP3.LUT R13, R17, R13, RZ, 0x3c, !PT ;  /* 0x0000000d110d7212 */ /* 0x000fc600078e3cff */
[----:B------:R-:W-:-:S04]  /*1200*/  IADD3 R6, PT, PT, -R12, -0x43300000, RZ ;  /* 0xbcd000000c067810 */ /* 0x000fc80007ffe1ff */
[----:B------:R-:W-:-:S04]  /*1210*/  FSETP.NEU.AND P0, PT, |R7|, R6, PT ;  /* 0x000000060700720b */ /* 0x000fc80003f0d200 */
[----:B------:R-:W-:Y:S02]  /*1220*/  FSEL R4, R16, R4, !P0 ;  /* 0x0000000410047208 */ /* 0x000fe40004000000 */
[----:B------:R-:W-:Y:S01]  /*1230*/  FSEL R5, R13, R5, !P0 ;  /* 0x000000050d057208 */ /* 0x000fe20004000000 */
[----:B------:R-:W-:Y:S06]  /*1240*/  BRA `(.L_x_14) ;  /* 0x0000000000547947 */ /* 0x000fec0003800000 */
.L_x_13:
[----:B------:R-:W-:-:S14]  /*1250*/  DSETP.NAN.AND P0, PT, R12, R12, PT ;  /* 0x0000000c0c00722a */ /* 0x000fdc0003f08000 */
[----:B------:R-:W-:Y:S05]  /*1260*/  @P0 BRA `(.L_x_15) ;  /* 0x0000000000440947 */ /* 0x000fea0003800000 */
[----:B------:R-:W-:-:S14]  /*1270*/  DSETP.NAN.AND P0, PT, R22, R22, PT ;  /* 0x000000161600722a */ /* 0x000fdc0003f08000 */
[----:B------:R-:W-:Y:S05]  /*1280*/  @P0 BRA `(.L_x_16) ;  /* 0x0000000000300947 */ /* 0x000fea0003800000 */
[----:B------:R-:W-:Y:S01]  /*1290*/  ISETP.NE.AND P0, PT, R16, R25, PT ;  /* 0x000000191000720c */ /* 0x000fe20003f05270 */
[----:B------:R-:W-:Y:S02]  /*12a0*/  IMAD.MOV.U32 R4, RZ, RZ, 0x0 ;  /* 0x00000000ff047424 */ /* 0x000fe400078e00ff */
[----:B------:R-:W-:-:S10]  /*12b0*/  IMAD.MOV.U32 R5, RZ, RZ, -0x80000 ;  /* 0xfff80000ff057424 */ /* 0x000fd400078e00ff */
[----:B------:R-:W-:Y:S05]  /*12c0*/  @!P0 BRA `(.L_x_14) ;  /* 0x0000000000348947 */ /* 0x000fea0003800000 */
[----:B------:R-:W-:Y:S02]  /*12d0*/  ISETP.NE.AND P0, PT, R16, 0x7ff00000, PT ;  /* 0x7ff000001000780c */ /* 0x000fe40003f05270 */
[----:B------:R-:W-:Y:S02]  /*12e0*/  LOP3.LUT R5, R13, 0x80000000, R23, 0x48, !PT ;  /* 0x800000000d057812 */ /* 0x000fe400078e4817 */
[----:B------:R-:W-:-:S13]  /*12f0*/  ISETP.EQ.OR P0, PT, R25, RZ, !P0 ;  /* 0x000000ff1900720c */ /* 0x000fda0004702670 */
[----:B------:R-:W-:Y:S01]  /*1300*/  @P0 LOP3.LUT R6, R5, 0x7ff00000, RZ, 0xfc, !PT ;  /* 0x7ff0000005060812 */ /* 0x000fe200078efcff */
[----:B------:R-:W-:Y:S02]  /*1310*/  @!P0 IMAD.MOV.U32 R4, RZ, RZ, RZ ;  /* 0x000000ffff048224 */ /* 0x000fe400078e00ff */
[----:B------:R-:W-:Y:S02]  /*1320*/  @P0 IMAD.MOV.U32 R4, RZ, RZ, RZ ;  /* 0x000000ffff040224 */ /* 0x000fe400078e00ff */
[----:B------:R-:W-:Y:S01]  /*1330*/  @P0 IMAD.MOV.U32 R5, RZ, RZ, R6 ;  /* 0x000000ffff050224 */ /* 0x000fe200078e0006 */
[----:B------:R-:W-:Y:S06]  /*1340*/  BRA `(.L_x_14) ;  /* 0x0000000000147947 */ /* 0x000fec0003800000 */
.L_x_16:
[----:B------:R-:W-:Y:S01]  /*1350*/  LOP3.LUT R5, R23, 0x80000, RZ, 0xfc, !PT ;  /* 0x0008000017057812 */ /* 0x000fe200078efcff */
[----:B------:R-:W-:Y:S01]  /*1360*/  IMAD.MOV.U32 R4, RZ, RZ, R22 ;  /* 0x000000ffff047224 */ /* 0x000fe200078e0016 */
[----:B------:R-:W-:Y:S06]  /*1370*/  BRA `(.L_x_14) ;  /* 0x0000000000087947 */ /* 0x000fec0003800000 */
.L_x_15:
[----:B------:R-:W-:Y:S01]  /*1380*/  LOP3.LUT R5, R13, 0x80000, RZ, 0xfc, !PT ;  /* 0x000800000d057812 */ /* 0x000fe200078efcff */
[----:B------:R-:W-:-:S07]  /*1390*/  IMAD.MOV.U32 R4, RZ, RZ, R12 ;  /* 0x000000ffff047224 */ /* 0x000fce00078e000c */
.L_x_14:
[----:B------:R-:W-:Y:S05]  /*13a0*/  BSYNC.RECONVERGENT B1 ;  /* 0x0000000000017941 */ /* 0x000fea0003800200 */
.L_x_12:
[----:B------:R-:W-:Y:S02]  /*13b0*/  IMAD.MOV.U32 R6, RZ, RZ, R4 ;  /* 0x000000ffff067224 */ /* 0x000fe400078e0004 */
[----:B------:R-:W-:Y:S02]  /*13c0*/  IMAD.MOV.U32 R7, RZ, RZ, R5 ;  /* 0x000000ffff077224 */ /* 0x000fe400078e0005 */
[----:B------:R-:W-:Y:S02]  /*13d0*/  IMAD.MOV.U32 R4, RZ, RZ, R0 ;  /* 0x000000ffff047224 */ /* 0x000fe400078e0000 */
[----:B------:R-:W-:-:S04]  /*13e0*/  IMAD.MOV.U32 R5, RZ, RZ, 0x0 ;  /* 0x00000000ff057424 */ /* 0x000fc800078e00ff */
[----:B------:R-:W-:Y:S05]  /*13f0*/  RET.REL.NODEC R4 `(_Z10idftKernelPK9ComplessoPfi) ;  /* 0xffffffec04007950 */ /* 0x000fea0003c3ffff */
        .weak           $__internal_1_$__cuda_sm3x_div_rn_noftz_f32_slowpath
        .type           $__internal_1_$__cuda_sm3x_div_rn_noftz_f32_slowpath,@function
        .size           $__internal_1_$__cuda_sm3x_div_rn_noftz_f32_slowpath,(.L_x_46 - $__internal_1_$__cuda_sm3x_div_rn_noftz_f32_slowpath)
$__internal_1_$__cuda_sm3x_div_rn_noftz_f32_slowpath:
[----:B------:R-:W-:Y:S01]  /*1400*/  SHF.R.U32.HI R5, RZ, 0x17, R0 ;  /* 0x00000017ff057819 */ /* 0x000fe20000011600 */
[----:B------:R-:W-:Y:S01]  /*1410*/  BSSY.RECONVERGENT B1, `(.L_x_17) ;  /* 0x0000063000017945 */ /* 0x000fe20003800200 */
[----:B------:R-:W-:Y:S02]  /*1420*/  SHF.R.U32.HI R3, RZ, 0x17, R2 ;  /* 0x00000017ff037819 */ /* 0x000fe40000011602 */
[----:B------:R-:W-:Y:S02]  /*1430*/  LOP3.LUT R5, R5, 0xff, RZ, 0xc0, !PT ;  /* 0x000000ff05057812 */ /* 0x000fe400078ec0ff */
[----:B------:R-:W-:Y:S01]  /*1440*/  LOP3.LUT R12, R3, 0xff, RZ, 0xc0, !PT ;  /* 0x000000ff030c7812 */ /* 0x000fe200078ec0ff */
[----:B------:R-:W-:Y:S02]  /*1450*/  IMAD.MOV.U32 R3, RZ, RZ, R0 ;  /* 0x000000ffff037224 */ /* 0x000fe400078e0000 */
[----:B------:R-:W-:Y:S02]  /*1460*/  VIADD R7, R5, 0xffffffff ;  /* 0xffffffff05077836 */ /* 0x000fe40000000000 */
[----:B------:R-:W-:-:S03]  /*1470*/  VIADD R8, R12, 0xffffffff ;  /* 0xffffffff0c087836 */ /* 0x000fc60000000000 */
[----:B------:R-:W-:-:S04]  /*1480*/  ISETP.GT.U32.AND P0, PT, R7, 0xfd, PT ;  /* 0x000000fd0700780c */ /* 0x000fc80003f04070 */
[----:B------:R-:W-:-:S13]  /*1490*/  ISETP.GT.U32.OR P0, PT, R8, 0xfd, P0 ;  /* 0x000000fd0800780c */ /* 0x000fda0000704470 */
[----:B------:R-:W-:Y:S01]  /*14a0*/  @!P0 IMAD.MOV.U32 R6, RZ, RZ, RZ ;  /* 0x000000ffff068224 */ /* 0x000fe200078e00ff */
[----:B------:R-:W-:Y:S06]  /*14b0*/  @!P0 BRA `(.L_x_18) ;  /* 0x00000000005c8947 */ /* 0x000fec0003800000 */
[----:B------:R-:W-:Y:S02]  /*14c0*/  FSETP.GTU.FTZ.AND P0, PT, |R2|, +INF , PT ;  /* 0x7f8000000200780b */ /* 0x000fe40003f1c200 */
[----:B------:R-:W-:-:S04]  /*14d0*/  FSETP.GTU.FTZ.AND P1, PT, |R0|, +INF , PT ;  /* 0x7f8000000000780b */ /* 0x000fc80003f3c200 */
[----:B------:R-:W-:-:S13]  /*14e0*/  PLOP3.LUT P0, PT, P0, P1, PT, 0xf8, 0x8f ;  /* 0x00000000008f781c */ /* 0x000fda0000703f70 */
[----:B------:R-:W-:Y:S05]  /*14f0*/  @P0 BRA `(.L_x_19) ;  /* 0x00000004004c0947 */ /* 0x000fea0003800000 */
[----:B------:R-:W-:-:S13]  /*1500*/  LOP3.LUT P0, RZ, R3, 0x7fffffff, R2, 0xc8, !PT ;  /* 0x7fffffff03ff7812 */ /* 0x000fda000780c802 */
[----:B------:R-:W-:Y:S05]  /*1510*/  @!P0 BRA `(.L_x_20) ;  /* 0x00000004003c8947 */ /* 0x000fea0003800000 */
[----:B------:R-:W-:Y:S02]  /*1520*/  FSETP.NEU.FTZ.AND P2, PT, |R2|, +INF , PT ;  /* 0x7f8000000200780b */ /* 0x000fe40003f5d200 */
[----:B------:R-:W-:Y:S02]  /*1530*/  FSETP.NEU.FTZ.AND P1, PT, |R0|, +INF , PT ;  /* 0x7f8000000000780b */ /* 0x000fe40003f3d200 */
[----:B------:R-:W-:-:S11]  /*1540*/  FSETP.NEU.FTZ.AND P0, PT, |R2|, +INF , PT ;  /* 0x7f8000000200780b */ /* 0x000fd60003f1d200 */
[----:B------:R-:W-:Y:S05]  /*1550*/  @!P1 BRA !P2, `(.L_x_20) ;  /* 0x00000004002c9947 */ /* 0x000fea0005000000 */
[----:B------:R-:W-:-:S04]  /*1560*/  LOP3.LUT P2, RZ, R2, 0x7fffffff, RZ, 0xc0, !PT ;  /* 0x7fffffff02ff7812 */ /* 0x000fc8000784c0ff */
[----:B------:R-:W-:-:S13]  /*1570*/  PLOP3.LUT P1, PT, P1, P2, PT, 0x2f, 0xf2 ;  /* 0x0000000000f2781c */ /* 0x000fda0000f24577 */
[----:B------:R-:W-:Y:S05]  /*1580*/  @P1 BRA `(.L_x_21) ;  /* 0x0000000400181947 */ /* 0x000fea0003800000 */
[----:B------:R-:W-:-:S04]  /*1590*/  LOP3.LUT P1, RZ, R3, 0x7fffffff, RZ, 0xc0, !PT ;  /* 0x7fffffff03ff7812 */ /* 0x000fc8000782c0ff */
[----:B------:R-:W-:-:S13]  /*15a0*/  PLOP3.LUT P0, PT, P0, P1, PT, 0x2f, 0xf2 ;  /* 0x0000000000f2781c */ /* 0x000fda0000702577 */
[----:B------:R-:W-:Y:S05]  /*15b0*/  @P0 BRA `(.L_x_22) ;  /* 0x0000000400000947 */ /* 0x000fea0003800000 */
[----:B------:R-:W-:Y:S02]  /*15c0*/  ISETP.GE.AND P0, PT, R8, RZ, PT ;  /* 0x000000ff0800720c */ /* 0x000fe40003f06270 */
[----:B------:R-:W-:-:S11]  /*15d0*/  ISETP.GE.AND P1, PT, R7, RZ, PT ;  /* 0x000000ff0700720c */ /* 0x000fd60003f26270 */
[----:B------:R-:W-:Y:S02]  /*15e0*/  @P0 IMAD.MOV.U32 R6, RZ, RZ, RZ ;  /* 0x000000ffff060224 */ /* 0x000fe400078e00ff */
[----:B------:R-:W-:Y:S01]  /*15f0*/  @!P0 FFMA R2, R2, 1.84467440737095516160e+19, RZ ;  /* 0x5f80000002028823 */ /* 0x000fe200000000ff */
[----:B------:R-:W-:Y:S02]  /*1600*/  @!P0 IMAD.MOV.U32 R6, RZ, RZ, -0x40 ;  /* 0xffffffc0ff068424 */ /* 0x000fe400078e00ff */
[----:B------:R-:W-:Y:S02]  /*1610*/  @!P1 FFMA R3, R0, 1.84467440737095516160e+19, RZ ;  /* 0x5f80000000039823 */ /* 0x000fe400000000ff */
[----:B------:R-:W-:-:S07]  /*1620*/  @!P1 VIADD R6, R6, 0x40 ;  /* 0x0000004006069836 */ /* 0x000fce0000000000 */
.L_x_18:
[----:B------:R-:W-:Y:S01]  /*1630*/  LEA R0, R5, 0xc0800000, 0x17 ;  /* 0xc080000005007811 */ /* 0x000fe200078eb8ff */
[----:B------:R-:W-:Y:S04]  /*1640*/  BSSY.RECONVERGENT B2, `(.L_x_23) ;  /* 0x0000036000027945 */ /* 0x000fe80003800200 */
[----:B------:R-:W-:Y:S02]  /*1650*/  IMAD.IADD R7, R3, 0x1, -R0 ;  /* 0x0000000103077824 */ /* 0x000fe400078e0a00 */
[----:B------:R-:W-:Y:S02]  /*1660*/  VIADD R3, R12, 0xffffff81 ;  /* 0xffffff810c037836 */ /* 0x000fe40000000000 */
[----:B------:R-:W0:Y:S01]  /*1670*/  MUFU.RCP R8, R7 ;  /* 0x0000000700087308 */ /* 0x000e220000001000 */
[----:B------:R-:W-:Y:S01]  /*1680*/  FADD.FTZ R9, -R7, -RZ ;  /* 0x800000ff07097221 */ /* 0x000fe20000010100 */
[C---:B------:R-:W-:Y:S01]  /*1690*/  IMAD R0, R3.reuse, -0x800000, R2 ;  /* 0xff80000003007824 */ /* 0x040fe200078e0202 */
[----:B------:R-:W-:-:S05]  /*16a0*/  IADD3 R3, PT, PT, R3, 0x7f, -R5 ;  /* 0x0000007f03037810 */ /* 0x000fca0007ffe805 */
[----:B------:R-:W-:Y:S02]  /*16b0*/  IMAD.IADD R3, R3, 0x1, R6 ;  /* 0x0000000103037824 */ /* 0x000fe400078e0206 */
[----:B0-----:R-:W-:-:S04]  /*16c0*/  FFMA R13, R8, R9, 1 ;  /* 0x3f800000080d7423 */ /* 0x001fc80000000009 */
[----:B------:R-:W-:-:S04]  /*16d0*/  FFMA R15, R8, R13, R8 ;  /* 0x0000000d080f7223 */ /* 0x000fc80000000008 */
[----:B------:R-:W-:-:S04]  /*16e0*/  FFMA R2, R0, R15, RZ ;  /* 0x0000000f00027223 */ /* 0x000fc800000000ff */
[----:B------:R-:W-:-:S04]  /*16f0*/  FFMA R13, R9, R2, R0 ;  /* 0x00000002090d7223 */ /* 0x000fc80000000000 */
[----:B------:R-:W-:-:S04]  /*1700*/  FFMA R8, R15, R13, R2 ;  /* 0x0000000d0f087223 */ /* 0x000fc80000000002 */
[----:B------:R-:W-:-:S04]  /*1710*/  FFMA R9, R9, R8, R0 ;  /* 0x0000000809097223 */ /* 0x000fc80000000000 */
[----:B------:R-:W-:-:S05]  /*1720*/  FFMA R0, R15, R9, R8 ;  /* 0x000000090f007223 */ /* 0x000fca0000000008 */
[----:B------:R-:W-:-:S04]  /*1730*/  SHF.R.U32.HI R2, RZ, 0x17, R0 ;  /* 0x00000017ff027819 */ /* 0x000fc80000011600 */
[----:B------:R-:W-:-:S05]  /*1740*/  LOP3.LUT R2, R2, 0xff, RZ, 0xc0, !PT ;  /* 0x000000ff02027812 */ /* 0x000fca00078ec0ff */
[----:B------:R-:W-:-:S04]  /*1750*/  IMAD.IADD R7, R2, 0x1, R3 ;  /* 0x0000000102077824 */ /* 0x000fc800078e0203 */
[----:B------:R-:W-:-:S05]  /*1760*/  VIADD R2, R7, 0xffffffff ;  /* 0xffffffff07027836 */ /* 0x000fca0000000000 */
[----:B------:R-:W-:-:S13]  /*1770*/  ISETP.GE.U32.AND P0, PT, R2, 0xfe, PT ;  /* 0x000000fe0200780c */ /* 0x000fda0003f06070 */
[----:B------:R-:W-:Y:S05]  /*1780*/  @!P0 BRA `(.L_x_24) ;  /* 0x0000000000808947 */ /* 0x000fea0003800000 */
[----:B------:R-:W-:-:S13]  /*1790*/  ISETP.GT.AND P0, PT, R7, 0xfe, PT ;  /* 0x000000fe0700780c */ /* 0x000fda0003f04270 */
[----:B------:R-:W-:Y:S05]  /*17a0*/  @P0 BRA `(.L_x_25) ;  /* 0x00000000006c0947 */ /* 0x000fea0003800000 */
[----:B------:R-:W-:-:S13]  /*17b0*/  ISETP.GE.AND P0, PT, R7, 0x1, PT ;  /* 0x000000010700780c */ /* 0x000fda0003f06270 */
[----:B------:R-:W-:Y:S05]  /*17c0*/  @P0 BRA `(.L_x_26) ;  /* 0x0000000000740947 */ /* 0x000fea0003800000 */
[----:B------:R-:W-:Y:S02]  /*17d0*/  ISETP.GE.AND P0, PT, R7, -0x18, PT ;  /* 0xffffffe80700780c */ /* 0x000fe40003f06270 */
[----:B------:R-:W-:-:S11]  /*17e0*/  LOP3.LUT R0, R0, 0x80000000, RZ, 0xc0, !PT ;  /* 0x8000000000007812 */ /* 0x000fd600078ec0ff */
[----:B------:R-:W-:Y:S05]  /*17f0*/  @!P0 BRA `(.L_x_26) ;  /* 0x0000000000688947 */ /* 0x000fea0003800000 */
[-CC-:B------:R-:W-:Y:S01]  /*1800*/  FFMA.RZ R2, R15, R9.reuse, R8.reuse ;  /* 0x000000090f027223 */ /* 0x180fe2000000c008 */
[----:B------:R-:W-:Y:S02]  /*1810*/  VIADD R6, R7, 0x20 ;  /* 0x0000002007067836 */ /* 0x000fe40000000000 */
[-CC-:B------:R-:W-:Y:S01]  /*1820*/  FFMA.RM R3, R15, R9.reuse, R8.reuse ;  /* 0x000000090f037223 */ /* 0x180fe20000004008 */
[----:B------:R-:W-:Y:S02]  /*1830*/  ISETP.NE.AND P2, PT, R7, RZ, PT ;  /* 0x000000ff0700720c */ /* 0x000fe40003f45270 */
[----:B------:R-:W-:Y:S01]  /*1840*/  LOP3.LUT R5, R2, 0x7fffff, RZ, 0xc0, !PT ;  /* 0x007fffff02057812 */ /* 0x000fe200078ec0ff */
[----:B------:R-:W-:Y:S01]  /*1850*/  FFMA.RP R2, R15, R9, R8 ;  /* 0x000000090f027223 */ /* 0x000fe20000008008 */
[----:B------:R-:W-:Y:S01]  /*1860*/  ISETP.NE.AND P1, PT, R7, RZ, PT ;  /* 0x000000ff0700720c */ /* 0x000fe20003f25270 */
[----:B------:R-:W-:Y:S01]  /*1870*/  IMAD.MOV R7, RZ, RZ, -R7 ;  /* 0x000000ffff077224 */ /* 0x000fe200078e0a07 */
[----:B------:R-:W-:-:S02]  /*1880*/  LOP3.LUT R5, R5, 0x800000, RZ, 0xfc, !PT ;  /* 0x0080000005057812 */ /* 0x000fc400078efcff */
[----:B------:R-:W-:Y:S02]  /*1890*/  FSETP.NEU.FTZ.AND P0, PT, R2, R3, PT ;  /* 0x000000030200720b */ /* 0x000fe40003f1d000 */
[----:B------:R-:W-:Y:S02]  /*18a0*/  SHF.L.U32 R6, R5, R6, RZ ;  /* 0x0000000605067219 */ /* 0x000fe400000006ff */
[----:B------:R-:W-:Y:S02]  /*18b0*/  SEL R2, R7, RZ, P2 ;  /* 0x000000ff07027207 */ /* 0x000fe40001000000 */
[----:B------:R-:W-:Y:S02]  /*18c0*/  ISETP.NE.AND P1, PT, R6, RZ, P1 ;  /* 0x000000ff0600720c */ /* 0x000fe40000f25270 */
[----:B------:R-:W-:Y:S02]  /*18d0*/  SHF.R.U32.HI R2, RZ, R2, R5 ;  /* 0x00000002ff027219 */ /* 0x000fe40000011605 */
[----:B------:R-:W-:-:S02]  /*18e0*/  PLOP3.LUT P0, PT, P0, P1, PT, 0xf8, 0x8f ;  /* 0x00000000008f781c */ /* 0x000fc40000703f70 */
[----:B------:R-:W-:Y:S02]  /*18f0*/  SHF.R.U32.HI R6, RZ, 0x1, R2 ;  /* 0x00000001ff067819 */ /* 0x000fe40000011602 */
[----:B------:R-:W-:-:S04]  /*1900*/  SEL R3, RZ, 0x1, !P0 ;  /* 0x00000001ff037807 */ /* 0x000fc80004000000 */
[----:B------:R-:W-:-:S04]  /*1910*/  LOP3.LUT R3, R3, 0x1, R6, 0xf8, !PT ;  /* 0x0000000103037812 */ /* 0x000fc800078ef806 */
[----:B------:R-:W-:-:S05]  /*1920*/  LOP3.LUT R3, R3, R2, RZ, 0xc0, !PT ;  /* 0x0000000203037212 */ /* 0x000fca00078ec0ff */
[----:B------:R-:W-:-:S05]  /*1930*/  IMAD.IADD R3, R6, 0x1, R3 ;  /* 0x0000000106037824 */ /* 0x000fca00078e0203 */
[----:B------:R-:W-:Y:S01]  /*1940*/  LOP3.LUT R0, R3, R0, RZ, 0xfc, !PT ;  /* 0x0000000003007212 */ /* 0x000fe200078efcff */
[----:B------:R-:W-:Y:S06]  /*1950*/  BRA `(.L_x_26) ;  /* 0x0000000000107947 */ /* 0x000fec0003800000 */
.L_x_25:
[----:B------:R-:W-:-:S04]  /*1960*/  LOP3.LUT R0, R0, 0x80000000, RZ, 0xc0, !PT ;  /* 0x8000000000007812 */ /* 0x000fc800078ec0ff */
[----:B------:R-:W-:Y:S01]  /*1970*/  LOP3.LUT R0, R0, 0x7f800000, RZ, 0xfc, !PT ;  /* 0x7f80000000007812 */ /* 0x000fe200078efcff */
[----:B------:R-:W-:Y:S06]  /*1980*/  BRA `(.L_x_26) ;  /* 0x0000000000047947 */ /* 0x000fec0003800000 */
.L_x_24:
[----:B------:R-:W-:-:S07]  /*1990*/  IMAD R0, R3, 0x800000, R0 ;  /* 0x0080000003007824 */ /* 0x000fce00078e0200 */
.L_x_26:
[----:B------:R-:W-:Y:S05]  /*19a0*/  BSYNC.RECONVERGENT B2 ;  /* 0x0000000000027941 */ /* 0x000fea0003800200 */
.L_x_23:
[----:B------:R-:W-:Y:S05]  /*19b0*/  BRA `(.L_x_27) ;  /* 0x0000000000207947 */ /* 0x000fea0003800000 */
.L_x_22:
[----:B------:R-:W-:-:S04]  /*19c0*/  LOP3.LUT R0, R3, 0x80000000, R2, 0x48, !PT ;  /* 0x8000000003007812 */ /* 0x000fc800078e4802 */
[----:B------:R-:W-:Y:S01]  /*19d0*/  LOP3.LUT R0, R0, 0x7f800000, RZ, 0xfc, !PT ;  /* 0x7f80000000007812 */ /* 0x000fe200078efcff */
[----:B------:R-:W-:Y:S06]  /*19e0*/  BRA `(.L_x_27) ;  /* 0x0000000000147947 */ /* 0x000fec0003800000 */
.L_x_21:
[----:B------:R-:W-:Y:S01]  /*19f0*/  LOP3.LUT R0, R3, 0x80000000, R2, 0x48, !PT ;  /* 0x8000000003007812 */ /* 0x000fe200078e4802 */
[----:B------:R-:W-:Y:S06]  /*1a00*/  BRA `(.L_x_27) ;  /* 0x00000000000c7947 */ /* 0x000fec0003800000 */
.L_x_20:
[----:B------:R-:W0:Y:S01]  /*1a10*/  MUFU.RSQ R0, -QNAN ;  /* 0xffc0000000007908 */ /* 0x000e220000001400 */
[----:B------:R-:W-:Y:S05]  /*1a20*/  BRA `(.L_x_27) ;  /* 0x0000000000047947 */ /* 0x000fea0003800000 */
.L_x_19:
[----:B------:R-:W-:-:S07]  /*1a30*/  FADD.FTZ R0, R2, R0 ;  /* 0x0000000002007221 */ /* 0x000fce0000010000 */
.L_x_27:
[----:B------:R-:W-:Y:S05]  /*1a40*/  BSYNC.RECONVERGENT B1 ;  /* 0x0000000000017941 */ /* 0x000fea0003800200 */
.L_x_17:
[----:B------:R-:W-:-:S04]  /*1a50*/  IMAD.MOV.U32 R5, RZ, RZ, 0x0 ;  /* 0x00000000ff057424 */ /* 0x000fc800078e00ff */
[----:B0-----:R-:W-:Y:S05]  /*1a60*/  RET.REL.NODEC R4 `(_Z10idftKernelPK9ComplessoPfi) ;  /* 0xffffffe404647950 */ /* 0x001fea0003c3ffff */
.L_x_28:
[----:B------:R-:W-:-:S00]  /*1a70*/  BRA `(.L_x_28) ;  /* 0xfffffffc00fc7947 */ /* 0x000fc0000383ffff */
[----:B------:R-:W-:-:S00]  /*1a80*/  NOP ;  /* 0x0000000000007918 */ /* 0x000fc00000000000 */
[----:B------:R-:W-:-:S00]  /*1a90*/  NOP ;  /* 0x0000000000007918 */ /* 0x000fc00000000000 */
[----:B------:R-:W-:-:S00]  /*1aa0*/  NOP ;  /* 0x0000000000007918 */ /* 0x000fc00000000000 */
[----:B------:R-:W-:-:S00]  /*1ab0*/  NOP ;  /* 0x0000000000007918 */ /* 0x000fc00000000000 */
[----:B------:R-:W-:-:S00]  /*1ac0*/  NOP ;  /* 0x0000000000007918 */ /* 0x000fc00000000000 */
[----:B------:R-:W-:-:S00]  /*1ad0*/  NOP ;  /* 0x0000000000007918 */ /* 0x000fc00000000000 */
[----:B------:R-:W-:-:S00]  /*1ae0*/  NOP ;  /* 0x0000000000007918 */ /* 0x000fc00000000000 */
[----:B------:R-:W-:-:S00]  /*1af0*/  NOP ;  /* 0x0000000000007918 */ /* 0x000fc00000000000 */
.L_x_46:


//--------------------- .text._Z6filtroP9Complessoiii --------------------------
	.section	.text._Z6filtroP9Complessoiii,"ax",@progbits
	.align	128
        .global         _Z6filtroP9Complessoiii
        .type           _Z6filtroP9Complessoiii,@function
        .size           _Z6filtroP9Complessoiii,(.L_x_49 - _Z6filtroP9Complessoiii)
        .other          _Z6filtroP9Complessoiii,@"STO_CUDA_ENTRY STV_DEFAULT"
_Z6filtroP9Complessoiii:
.text._Z6filtroP9Complessoiii:
[----:B------:R-:W-:Y:S01]  /*0000*/  LDC R1, c[0x0][0x37c] ;  /* 0x0000df00ff017b82 */ /* 0x000fe20000000800 */
[----:B------:R-:W0:Y:S07]  /*0010*/  S2R R0, SR_TID.X ;  /* 0x0000000000007919 */ /* 0x000e2e0000002100 */
[----:B------:R-:W0:Y:S01]  /*0020*/  S2UR UR4, SR_CTAID.X ;  /* 0x00000000000479c3 */ /* 0x000e220000002500 */
[----:B------:R-:W1:Y:S07]  /*0030*/  LDCU UR5, c[0x0][0x388] ;  /* 0x00007100ff0577ac */ /* 0x000e6e0008000800 */
[----:B------:R-:W0:Y:S02]  /*0040*/  LDC R5, c[0x0][0x360] ;  /* 0x0000d800ff057b82 */ /* 0x000e240000000800 */
[----:B0-----:R-:W-:-:S05]  /*0050*/  IMAD R5, R5, UR4, R0 ;  /* 0x0000000405057c24 */ /* 0x001fca000f8e0200 */
[----:B-1----:R-:W-:-:S13]  /*0060*/  ISETP.GE.AND P0, PT, R5, UR5, PT ;  /* 0x0000000505007c0c */ /* 0x002fda000bf06270 */
[----:B------:R-:W-:Y:S05]  /*0070*/  @P0 EXIT ;  /* 0x000000000000094d */ /* 0x000fea0003800000 */
[----:B------:R-:W0:Y:S08]  /*0080*/  LDC R9, c[0x0][0x390] ;  /* 0x0000e400ff097b82 */ /* 0x000e300000000800 */
[----:B------:R-:W1:Y:S01]  /*0090*/  LDC R0, c[0x0][0x38c] ;  /* 0x0000e300ff007b82 */ /* 0x000e620000000800 */
[----:B0-----:R-:W-:-:S04]  /*00a0*/  IABS R7, R9 ;  /* 0x0000000900077213 */ /* 0x001fc80000000000 */
[----:B------:R-:W0:Y:S01]  /*00b0*/  I2F.RP R4, R7 ;  /* 0x0000000700047306 */ /* 0x000e220000209400 */
[----:B-1----:R-:W-:-:S07]  /*00c0*/  IMAD R0, R0, UR5, RZ ;  /* 0x0000000500007c24 */ /* 0x002fce000f8e02ff */
[----:B0-----:R-:W0:Y:S02]  /*00d0*/  MUFU.RCP R4, R4 ;  /* 0x0000000400047308 */ /* 0x001e240000001000 */
[----:B0-----:R-:W-:Y:S01]  /*00e0*/  VIADD R2, R4, 0xffffffe ;  /* 0x0ffffffe04027836 */ /* 0x001fe20000000000 */
[----:B------:R-:W-:Y:S02]  /*00f0*/  IABS R4, R0 ;  /* 0x0000000000047213 */ /* 0x000fe40000000000 */
[----:B------:R-:W-:-:S03]  /*0100*/  LOP3.LUT R0, R0, R9, RZ, 0x3c, !PT ;  /* 0x0000000900007212 */ /* 0x000fc600078e3cff */
[----:B------:R0:W1:Y:S01]  /*0110*/  F2I.FTZ.U32.TRUNC.NTZ R3, R2 ;  /* 0x0000000200037305 */ /* 0x000062000021f000 */
[----:B------:R-:W-:Y:S01]  /*0120*/  ISETP.GE.AND P1, PT, R0, RZ, PT ;  /* 0x000000ff0000720c */ /* 0x000fe20003f26270 */
[----:B0-----:R-:W-:Y:S02]  /*0130*/  HFMA2 R2, -RZ, RZ, 0, 0 ;  /* 0x00000000ff027431 */ /* 0x001fe400000001ff */
[----:B-1----:R-:W-:-:S04]  /*0140*/  IMAD.MOV R6, RZ, RZ, -R3 ;  /* 0x000000ffff067224 */ /* 0x002fc800078e0a03 */
[----:B------:R-:W-:-:S04]  /*0150*/  IMAD R11, R6, R7, RZ ;  /* 0x00000007060b7224 */ /* 0x000fc800078e02ff */
[----:B------:R-:W-:-:S06]  /*0160*/  IMAD.HI.U32 R3, R3, R11, R2 ;  /* 0x0000000b03037227 */ /* 0x000fcc00078e0002 */
[----:B------:R-:W-:-:S04]  /*0170*/  IMAD.HI.U32 R3, R3, R4, RZ ;  /* 0x0000000403037227 */ /* 0x000fc800078e00ff */
[----:B------:R-:W-:-:S04]  /*0180*/  IMAD.MOV R6, RZ, RZ, -R3 ;  /* 0x000000ffff067224 */ /* 0x000fc800078e0a03 */
[----:B------:R-:W-:-:S05]  /*0190*/  IMAD R2, R7, R6, R4 ;  /* 0x0000000607027224 */ /* 0x000fca00078e0204 */
[----:B------:R-:W-:-:S13]  /*01a0*/  ISETP.GT.U32.AND P2, PT, R7, R2, PT ;  /* 0x000000020700720c */ /* 0x000fda0003f44070 */
[----:B------:R-:W-:Y:S01]  /*01b0*/  @!P2 IMAD.IADD R2, R2, 0x1, -R7 ;  /* 0x000000010202a824 */ /* 0x000fe200078e0a07 */
[----:B------:R-:W-:Y:S02]  /*01c0*/  @!P2 IADD3 R3, PT, PT, R3, 0x1, RZ ;  /* 0x000000010303a810 */ /* 0x000fe40007ffe0ff */
[----:B------:R-:W-:Y:S02]  /*01d0*/  ISETP.NE.AND P2, PT, R9, RZ, PT ;  /* 0x000000ff0900720c */ /* 0x000fe40003f45270 */
[----:B------:R-:W-:-:S13]  /*01e0*/  ISETP.GE.U32.AND P0, PT, R2, R7, PT ;  /* 0x000000070200720c */ /* 0x000fda0003f06070 */
[----:B------:R-:W-:-:S05]  /*01f0*/  @P0 VIADD R3, R3, 0x1 ;  /* 0x0000000103030836 */ /* 0x000fca0000000000 */
[----:B------:R-:W-:Y:S02]  /*0200*/  @!P1 IADD3 R3, PT, PT, -R3, RZ, RZ ;  /* 0x000000ff03039210 */ /* 0x000fe40007ffe1ff */
[----:B------:R-:W-:-:S04]  /*0210*/  @!P2 LOP3.LUT R3, RZ, R9, RZ, 0x33, !PT ;  /* 0x00000009ff03a212 */ /* 0x000fc800078e33ff */
[----:B------:R-:W-:-:S04]  /*0220*/  IADD3 R0, PT, PT, -R3, UR5, RZ ;  /* 0x0000000503007c10 */ /* 0x000fc8000fffe1ff */
[----:B------:R-:W-:-:S04]  /*0230*/  ISETP.GE.AND P0, PT, R5, R0, PT ;  /* 0x000000000500720c */ /* 0x000fc80003f06270 */
[----:B------:R-:W-:-:S13]  /*0240*/  ISETP.LE.OR P0, PT, R5, R3, P0 ;  /* 0x000000030500720c */ /* 0x000fda0000703670 */
[----:B------:R-:W-:Y:S05]  /*0250*/  @P0 EXIT ;  /* 0x000000000000094d */ /* 0x000fea0003800000 */
[----:B------:R-:W0:Y:S01]  /*0260*/  LDC.64 R2, c[0x0][0x380] ;  /* 0x0000e000ff027b82 */ /* 0x000e220000000a00 */
[----:B------:R-:W1:Y:S01]  /*0270*/  LDCU.64 UR4, c[0x0][0x358] ;  /* 0x00006b00ff0477ac */ /* 0x000e620008000a00 */
[----:B0-----:R-:W-:-:S05]  /*0280*/  IMAD.WIDE R2, R5, 0x8, R2 ;  /* 0x0000000805027825 */ /* 0x001fca00078e0202 */
[----:B-1----:R-:W-:Y:S01]  /*0290*/  STG.E.64 desc[UR4][R2.64], RZ ;  /* 0x000000ff02007986 */ /* 0x002fe2000c101b04 */
[----:B------:R-:W-:Y:S05]  /*02a0*/  EXIT ;  /* 0x000000000000794d */ /* 0x000fea0003800000 */
.L_x_29:
        /* <DEDUP_REMOVED lines=13> */
.L_x_49:


//--------------------- .text._Z9dftKernelPKfP9Complessoi --------------------------
	.section	.text._Z9dftKernelPKfP9Complessoi,"ax",@progbits
	.align	128
        .global         _Z9dftKernelPKfP9Complessoi
        .type           _Z9dftKernelPKfP9Complessoi,@function
        .size           _Z9dftKernelPKfP9Complessoi,(.L_x_47 - _Z9dftKernelPKfP9Complessoi)
        .other          _Z9dftKernelPKfP9Complessoi,@"STO_CUDA_ENTRY STV_DEFAULT"
_Z9dftKernelPKfP9Complessoi:
.text._Z9dftKernelPKfP9Complessoi:
[----:B------:R-:W0:Y:S01]  /*0000*/  LDC R1, c[0x0][0x37c] ;  /* 0x0000df00ff017b82 */ /* 0x000e220000000800 */
[----:B------:R-:W1:Y:S07]  /*0010*/  S2R R0, SR_TID.X ;  /* 0x0000000000007919 */ /* 0x000e6e0000002100 */
[----:B------:R-:W1:Y:S01]  /*0020*/  S2UR UR4, SR_CTAID.X ;  /* 0x00000000000479c3 */ /* 0x000e620000002500 */
[----:B0-----:R-:W-:-:S07]  /*0030*/  VIADD R1, R1, 0xffffffe0 ;  /* 0xffffffe001017836 */ /* 0x001fce0000000000 */
[----:B------:R-:W1:Y:S08]  /*0040*/  LDC R5, c[0x0][0x360] ;  /* 0x0000d800ff057b82 */ /* 0x000e700000000800 */
[----:B------:R-:W0:Y:S01]  /*0050*/  LDC R22, c[0x0][0x390] ;  /* 0x0000e400ff167b82 */ /* 0x000e220000000800 */
[----:B-1----:R-:W-:-:S05]  /*0060*/  IMAD R5, R5, UR4, R0 ;  /* 0x0000000405057c24 */ /* 0x002fca000f8e0200 */
[----:B0-----:R-:W-:-:S13]  /*0070*/  ISETP.GE.AND P0, PT, R5, R22, PT ;  /* 0x000000160500720c */ /* 0x001fda0003f06270 */
[----:B------:R-:W-:Y:S05]  /*0080*/  @P0 EXIT ;  /* 0x000000000000094d */ /* 0x000fea0003800000 */
[----:B------:R-:W0:Y:S01]  /*0090*/  LDC.64 R6, c[0x0][0x388] ;  /* 0x0000e200ff067b82 */ /* 0x000e220000000a00 */
[----:B------:R-:W1:Y:S01]  /*00a0*/  LDCU.64 UR6, c[0x0][0x358] ;  /* 0x00006b00ff0677ac */ /* 0x000e620008000a00 */
[----:B------:R-:W-:Y:S01]  /*00b0*/  ISETP.GE.AND P0, PT, R22, 0x1, PT ;  /* 0x000000011600780c */ /* 0x000fe20003f06270 */
[----:B0-----:R-:W-:-:S05]  /*00c0*/  IMAD.WIDE R6, R5, 0x8, R6 ;  /* 0x0000000805067825 */ /* 0x001fca00078e0206 */
[----:B-1----:R0:W-:Y:S07]  /*00d0*/  STG.E.64 desc[UR6][R6.64], RZ ;  /* 0x000000ff06007986 */ /* 0x0021ee000c101b06 */
[----:B------:R-:W-:Y:S05]  /*00e0*/  @!P0 EXIT ;  /* 0x000000000000894d */ /* 0x000fea0003800000 */
[----:B------:R-:W1:Y:S01]  /*00f0*/  I2F.F64 R8, R5 ;  /* 0x0000000500087312 */ /* 0x000e620000201c00 */
[----:B------:R-:W-:Y:S01]  /*0100*/  UMOV UR4, 0x54442d18 ;  /* 0x54442d1800047882 */ /* 0x000fe20000000000 */
[----:B------:R-:W-:Y:S01]  /*0110*/  UMOV UR5, 0x401921fb ;  /* 0x401921fb00057882 */ /* 0x000fe20000000000 */
[----:B------:R-:W-:Y:S01]  /*0120*/  CS2R R2, SRZ ;  /* 0x0000000000027805 */ /* 0x000fe2000001ff00 */
[----:B------:R-:W-:-:S04]  /*0130*/  IMAD.MOV.U32 R4, RZ, RZ, RZ ;  /* 0x000000ffff047224 */ /* 0x000fc800078e00ff */
[----:B------:R-:W2:Y:S01]  /*0140*/  I2F.F64.U32 R22, R22 ;  /* 0x0000001600167312 */ /* 0x000ea20000201800 */
[----:B-1----:R-:W-:-:S11]  /*0150*/  DMUL R8, R8, UR4 ;  /* 0x0000000408087c28 */ /* 0x002fd60008000000 */
.L_x_38:
[----:B-12---:R-:W1:Y:S01]  /*0160*/  MUFU.RCP64H R11, R23 ;  /* 0x00000017000b7308 */ /* 0x006e620000001800 */
[----:B------:R-:W-:Y:S01]  /*0170*/  IMAD.MOV.U32 R10, RZ, RZ, 0x1 ;  /* 0x00000001ff0a7424 */ /* 0x000fe200078e00ff */
[----:B------:R-:W-:Y:S05]  /*0180*/  BSSY.RECONVERGENT B0, `(.L_x_30) ;  /* 0x0000013000007945 */ /* 0x000fea0003800200 */
[----:B-1----:R-:W-:-:S08]  /*0190*/  DFMA R12, -R22, R10, 1 ;  /* 0x3ff00000160c742b */ /* 0x002fd0000000010a */
[----:B------:R-:W-:Y:S02]  /*01a0*/  DFMA R14, R12, R12, R12 ;  /* 0x0000000c0c0e722b */ /* 0x000fe4000000000c */
[----:B------:R-:W1:Y:S06]  /*01b0*/  I2F.F64.U32 R12, R2 ;  /* 0x00000002000c7312 */ /* 0x000e6c0000201800 */
[----:B------:R-:W-:-:S08]  /*01c0*/  DFMA R14, R10, R14, R10 ;  /* 0x0000000e0a0e722b */ /* 0x000fd0000000000a */
[----:B------:R-:W-:Y:S02]  /*01d0*/  DFMA R10, -R22, R14, 1 ;  /* 0x3ff00000160a742b */ /* 0x000fe4000000010e */
[----:B-1----:R-:W-:-:S06]  /*01e0*/  DMUL R12, R8, R12 ;  /* 0x0000000c080c7228 */ /* 0x002fcc0000000000 */
[----:B------:R-:W-:-:S04]  /*01f0*/  DFMA R10, R14, R10, R14 ;  /* 0x0000000a0e0a722b */ /* 0x000fc8000000000e */
[----:B------:R-:W-:-:S04]  /*0200*/  FSETP.GEU.AND P1, PT, |R13|, 6.5827683646048100446e-37, PT ;  /* 0x036000000d00780b */ /* 0x000fc80003f2e200 */
[----:B------:R-:W-:-:S08]  /*0210*/  DMUL R14, R12, R10 ;  /* 0x0000000a0c0e7228 */ /* 0x000fd00000000000 */
[----:B------:R-:W-:-:S08]  /*0220*/  DFMA R16, -R22, R14, R12 ;  /* 0x0000000e1610722b */ /* 0x000fd0000000010c */
[----:B------:R-:W-:-:S10]  /*0230*/  DFMA R10, R10, R16, R14 ;  /* 0x000000100a0a722b */ /* 0x000fd4000000000e */
[----:B------:R-:W-:-:S05]  /*0240*/  FFMA R0, RZ, R23, R11 ;  /* 0x00000017ff007223 */ /* 0x000fca000000000b */
[----:B------:R-:W-:-:S13]  /*0250*/  FSETP.GT.AND P0, PT, |R0|, 1.469367938527859385e-39, PT ;  /* 0x001000000000780b */ /* 0x000fda0003f04200 */
[----:B------:R-:W-:Y:S05]  /*0260*/  @P0 BRA P1, `(.L_x_31) ;  /* 0x0000000000100947 */ /* 0x000fea0000800000 */
[----:B------:R-:W-:-:S07]  /*0270*/  MOV R0, 0x290 ;  /* 0x0000029000007802 */ /* 0x000fce0000000f00 */
[----:B0-----:R-:W-:Y:S05]  /*0280*/  CALL.REL.NOINC `($__internal_2_$__cuda_sm20_div_rn_f64_full) ;  /* 0x0000000800ac7944 */ /* 0x001fea0003c00000 */
[----:B------:R-:W-:Y:S02]  /*0290*/  IMAD.MOV.U32 R10, RZ, RZ, R16 ;  /* 0x000000ffff0a7224 */ /* 0x000fe400078e0010 */
[----:B------:R-:W-:-:S07]  /*02a0*/  IMAD.MOV.U32 R11, RZ, RZ, R17 ;  /* 0x000000ffff0b7224 */ /* 0x000fce00078e0011 */
.L_x_31:
[----:B------:R-:W-:Y:S05]  /*02b0*/  BSYNC.RECONVERGENT B0 ;  /* 0x0000000000007941 */ /* 0x000fea0003800200 */
.L_x_30:
        /* <DEDUP_REMOVED lines=26> */
.L_x_34:
        /* <DEDUP_REMOVED lines=31> */
[----:B------:R-:W-:Y:S02]  /*0650*/  SHF.R.S32.HI R11, RZ, 0x1f, R12 ;  /* 0x0000001fff0b7819 */ /* 0x000fe4000001140c */
[----:B-1----:R-:W-:Y:S02]  /*0660*/  LOP3.LUT R16, R12, R13, RZ, 0x3c, !PT ;  /* 0x0000000d0c107212 */ /* 0x002fe400078e3cff */
[C---:B------:R-:W-:Y:S02]  /*0670*/  LOP3.LUT R10, R11.reuse, R5, RZ, 0x3c, !PT ;  /* 0x000000050b0a7212 */ /* 0x040fe400078e3cff */
[----:B------:R-:W-:Y:S02]  /*0680*/  LOP3.LUT R11, R11, R12, RZ, 0x3c, !PT ;  /* 0x0000000c0b0b7212 */ /* 0x000fe400078e3cff */
[----:B------:R-:W-:Y:S02]  /*0690*/  SHF.R.U32.HI R5, RZ, 0x1e, R0 ;  /* 0x0000001eff057819 */ /* 0x000fe40000011600 */
[----:B------:R-:W-:-:S02]  /*06a0*/  ISETP.GE.AND P1, PT, R16, RZ, PT ;  /* 0x000000ff1000720c */ /* 0x000fc40003f26270 */
[----:B------:R-:W1:Y:S01]  /*06b0*/  I2F.F64.S64 R10, R10 ;  /* 0x0000000a000a7312 */ /* 0x000e620000301c00 */
[----:B------:R-:W-:-:S05]  /*06c0*/  LEA.HI R0, R12, R5, RZ, 0x1 ;  /* 0x000000050c007211 */ /* 0x000fca00078f08ff */
[----:B------:R-:W-:-:S04]  /*06d0*/  IMAD.MOV R5, RZ, RZ, -R0 ;  /* 0x000000ffff057224 */ /* 0x000fc800078e0a00 */
[----:B------:R-:W-:Y:S01]  /*06e0*/  @!P0 IMAD.MOV.U32 R0, RZ, RZ, R5 ;  /* 0x000000ffff008224 */ /* 0x000fe200078e0005 */
[----:B-1----:R-:W-:-:S10]  /*06f0*/  DMUL R20, R10, UR4 ;  /* 0x000000040a147c28 */ /* 0x002fd40008000000 */
[----:B------:R-:W1:Y:S02]  /*0700*/  F2F.F32.F64 R20, R20 ;  /* 0x0000001400147310 */ /* 0x000e640000301000 */
[----:B-1----:R-:W-:-:S07]  /*0710*/  FSEL R12, -R20, R20, !P1 ;  /* 0x00000014140c7208 */ /* 0x002fce0004800100 */
.L_x_33:
[----:B------:R-:W-:Y:S05]  /*0720*/  BSYNC.RECONVERGENT B0 ;  /* 0x0000000000007941 */ /* 0x000fea0003800200 */
.L_x_32:
[----:B------:R-:W-:Y:S02]  /*0730*/  IMAD.MOV.U32 R21, RZ, RZ, 0x37cbac00 ;  /* 0x37cbac00ff157424 */ /* 0x000fe400078e00ff */
[----:B------:R-:W-:Y:S01]  /*0740*/  FMUL R5, R12, R12 ;  /* 0x0000000c0c057220 */ /* 0x000fe20000400000 */
[C---:B------:R-:W-:Y:S01]  /*0750*/  LOP3.LUT R11, R0.reuse, 0x1, RZ, 0xc0, !PT ;  /* 0x00000001000b7812 */ /* 0x040fe200078ec0ff */
[----:B------:R-:W-:Y:S02]  /*0760*/  IMAD.MOV.U32 R20, RZ, RZ, 0x3c0885e4 ;  /* 0x3c0885e4ff147424 */ /* 0x000fe400078e00ff */
[----:B------:R-:W-:Y:S01]  /*0770*/  FFMA R10, R5, R21, -0.0013887860113754868507 ;  /* 0xbab607ed050a7423 */ /* 0x000fe20000000015 */
[----:B------:R-:W-:Y:S01]  /*0780*/  ISETP.NE.U32.AND P0, PT, R11, 0x1, PT ;  /* 0x000000010b00780c */ /* 0x000fe20003f05070 */
[----:B------:R-:W-:Y:S02]  /*0790*/  VIADD R0, R0, 0x1 ;  /* 0x0000000100007836 */ /* 0x000fe40000000000 */
[----:B------:R-:W-:Y:S01]  /*07a0*/  IMAD.MOV.U32 R16, RZ, RZ, 0x3e2aaaa8 ;  /* 0x3e2aaaa8ff107424 */ /* 0x000fe200078e00ff */
[----:B------:R-:W-:-:S02]  /*07b0*/  FSEL R10, R10, -0.00019574658654164522886, P0 ;  /* 0xb94d41530a0a7808 */ /* 0x000fc40000000000 */
[----:B------:R-:W-:Y:S02]  /*07c0*/  FSEL R24, R20, 0.041666727513074874878, !P0 ;  /* 0x3d2aaabb14187808 */ /* 0x000fe40004000000 */
[----:B------:R-:W-:Y:S02]  /*07d0*/  LOP3.LUT P1, RZ, R0, 0x2, RZ, 0xc0, !PT ;  /* 0x0000000200ff7812 */ /* 0x000fe4000782c0ff */
[----:B------:R-:W-:Y:S01]  /*07e0*/  FSEL R0, R12, 1, !P0 ;  /* 0x3f8000000c007808 */ /* 0x000fe20004000000 */
[----:B------:R-:W-:Y:S01]  /*07f0*/  FFMA R10, R5, R10, R24 ;  /* 0x0000000a050a7223 */ /* 0x000fe20000000018 */
[----:B------:R-:W-:-:S03]  /*0800*/  FSEL R25, -R16, -0.4999999701976776123, !P0 ;  /* 0xbeffffff10197808 */ /* 0x000fc60004000100 */
[C---:B------:R-:W-:Y:S02]  /*0810*/  FFMA R11, R5.reuse, R0, RZ ;  /* 0x00000000050b7223 */ /* 0x040fe400000000ff */
[----:B------:R-:W-:-:S04]  /*0820*/  FFMA R10, R5, R10, R25 ;  /* 0x0000000a050a7223 */ /* 0x000fc80000000019 */
[----:B------:R-:W-:-:S04]  /*0830*/  FFMA R0, R11, R10, R0 ;  /* 0x0000000a0b007223 */ /* 0x000fc80000000000 */
[----:B------:R-:W-:-:S04]  /*0840*/  @P1 FADD R0, RZ, -R0 ;  /* 0x80000000ff001221 */ /* 0x000fc80000000000 */
[----:B-----5:R-:W-:-:S05]  /*0850*/  FFMA R4, R17, R0, R4 ;  /* 0x0000000011047223 */ /* 0x020fca0000000004 */
[----:B------:R1:W-:Y:S04]  /*0860*/  STG.E desc[UR6][R6.64], R4 ;  /* 0x0000000406007986 */ /* 0x0003e8000c101906 */
[----:B------:R1:W5:Y:S01]  /*0870*/  LDG.E R14, desc[UR6][R14.64] ;  /* 0x000000060e0e7981 */ /* 0x000362000c1e1900 */
[----:B------:R-:W-:Y:S01]  /*0880*/  FSETP.GE.AND P0, PT, |R13|, 105615, PT ;  /* 0x47ce47800d00780b */ /* 0x000fe20003f06200 */
[----:B------:R-:W-:-:S12]  /*0890*/  BSSY.RECONVERGENT B0, `(.L_x_35) ;  /* 0x0000035000007945 */ /* 0x000fd80003800200 */
[----:B-1----:R-:W-:Y:S05]  /*08a0*/  @!P0 BRA `(.L_x_36) ;  /* 0x0000000000cc8947 */ /* 0x002fea0003800000 */
        /* <DEDUP_REMOVED lines=10> */
.L_x_37:
        /* <DEDUP_REMOVED lines=10> */
[----:B--2---:R-:W-:Y:S01]  /*09f0*/  SHF.R.U32.HI R12, RZ, 0x17, R13 ;  /* 0x00000017ff0c7819 */ /* 0x004fe2000001160d */
        /* <DEDUP_REMOVED lines=30> */
.L_x_36:
[----:B------:R-:W-:Y:S05]  /*0be0*/  BSYNC.RECONVERGENT B0 ;  /* 0x0000000000007941 */ /* 0x000fea0003800200 */
.L_x_35:
        /* <DEDUP_REMOVED lines=17> */
[----:B-----5:R-:W-:-:S05]  /*0d00*/  FFMA R3, -R14, R0, R3 ;  /* 0x000000000e037223 */ /* 0x020fca0000000103 */
[----:B------:R1:W-:Y:S01]  /*0d10*/  STG.E desc[UR6][R6.64+0x4], R3 ;  /* 0x0000040306007986 */ /* 0x0003e2000c101906 */
[----:B------:R-:W-:Y:S05]  /*0d20*/  @P0 BRA `(.L_x_38) ;  /* 0xfffffff4000c0947 */ /* 0x000fea000383ffff */
[----:B------:R-:W-:Y:S05]  /*0d30*/  EXIT ;  /* 0x000000000000794d */ /* 0x000fea0003800000 */
        .weak           $__internal_2_$__cuda_sm20_div_rn_f64_full
        .type           $__internal_2_$__cuda_sm20_div_rn_f64_full,@function
        .size           $__internal_2_$__cuda_sm20_div_rn_f64_full,(.L_x_47 - $__internal_2_$__cuda_sm20_div_rn_f64_full)
$__internal_2_$__cuda_sm20_div_rn_f64_full:
[C---:B------:R-:W-:Y:S01]  /*0d40*/  FSETP.GEU.AND P0, PT, |R23|.reuse, 1.469367938527859385e-39, PT ;  /* 0x001000001700780b */ /* 0x040fe20003f0e200 */
[----:B------:R-:W-:Y:S01]  /*0d50*/  IMAD.MOV.U32 R14, RZ, RZ, 0x1 ;  /* 0x00000001ff0e7424 */ /* 0x000fe200078e00ff */
[----:B------:R-:W-:Y:S01]  /*0d60*/  LOP3.LUT R10, R23, 0x800fffff, RZ, 0xc0, !PT ;  /* 0x800fffff170a7812 */ /* 0x000fe200078ec0ff */
[----:B------:R-:W-:Y:S01]  /*0d70*/  IMAD.MOV.U32 R24, RZ, RZ, 0x1ca00000 ;  /* 0x1ca00000ff187424 */ /* 0x000fe200078e00ff */
[C---:B------:R-:W-:Y:S01]  /*0d80*/  FSETP.GEU.AND P2, PT, |R13|.reuse, 1.469367938527859385e-39, PT ;  /* 0x001000000d00780b */ /* 0x040fe20003f4e200 */
[----:B------:R-:W-:Y:S01]  /*0d90*/  BSSY.RECONVERGENT B1, `(.L_x_39) ;  /* 0x0000052000017945 */ /* 0x000fe20003800200 */
        /* <DEDUP_REMOVED lines=8> */
[----:B------:R-:W-:Y:S02]  /*0e20*/  @!P2 ISETP.GE.U32.AND P3, PT, R5, R16, PT ;  /* 0x000000100500a20c */ /* 0x000fe40003f66070 */
[----:B------:R-:W-:Y:S02]  /*0e30*/  @!P0 LOP3.LUT R26, R11, 0x7ff00000, RZ, 0xc0, !PT ;  /* 0x7ff000000b1a8812 */ /* 0x000fe400078ec0ff */
[----:B------:R-:W-:-:S04]  /*0e40*/  @!P2 SEL R17, R24, 0x63400000, !P3 ;  /* 0x634000001811a807 */ /* 0x000fc80005800000 */
[----:B------:R-:W-:-:S04]  /*0e50*/  @!P2 LOP3.LUT R20, R17, 0x80000000, R13, 0xf8, !PT ;  /* 0x800000001114a812 */ /* 0x000fc800078ef80d */
[----:B------:R-:W-:Y:S01]  /*0e60*/  @!P2 LOP3.LUT R21, R20, 0x100000, RZ, 0xfc, !PT ;  /* 0x001000001415a812 */ /* 0x000fe200078efcff */
[----:B------:R-:W-:Y:S01]  /*0e70*/  @!P2 IMAD.MOV.U32 R20, RZ, RZ, RZ ;  /* 0x000000ffff14a224 */ /* 0x000fe200078e00ff */
[----:B0-----:R-:W-:-:S08]  /*0e80*/  DFMA R18, R14, -R10, 1 ;  /* 0x3ff000000e12742b */ /* 0x001fd0000000080a */
        /* <DEDUP_REMOVED lines=12> */
[----:B------:R-:W-:-:S05]  /*0f50*/  @!P2 LOP3.LUT R19, R15, 0x7ff00000, RZ, 0xc0, !PT ;  /* 0x7ff000000f13a812 */ /* 0x000fca00078ec0ff */
[----:B------:R-:W-:-:S05]  /*0f60*/  VIADD R16, R19, 0xffffffff ;  /* 0xffffffff13107836 */ /* 0x000fca0000000000 */
[----:B------:R-:W-:Y:S01]  /*0f70*/  ISETP.GT.U32.AND P0, PT, R16, 0x7feffffe, PT ;  /* 0x7feffffe1000780c */ /* 0x000fe20003f04070 */
[----:B------:R-:W-:-:S05]  /*0f80*/  VIADD R16, R26, 0xffffffff ;  /* 0xffffffff1a107836 */ /* 0x000fca0000000000 */
[----:B------:R-:W-:-:S13]  /*0f90*/  ISETP.GT.U32.OR P0, PT, R16, 0x7feffffe, P0 ;  /* 0x7feffffe1000780c */ /* 0x000fda0000704470 */
[----:B------:R-:W-:Y:S05]  /*0fa0*/  @P0 BRA `(.L_x_40) ;  /* 0x00000000006c0947 */ /* 0x000fea0003800000 */
[----:B------:R-:W-:-:S04]  /*0fb0*/  LOP3.LUT R16, R23, 0x7ff00000, RZ, 0xc0, !PT ;  /* 0x7ff0000017107812 */ /* 0x000fc800078ec0ff */
[CC--:B------:R-:W-:Y:S02]  /*0fc0*/  VIADDMNMX R12, R5.reuse, -R16.reuse, 0xb9600000, !PT ;  /* 0xb9600000050c7446 */ /* 0x0c0fe40007800910 */
[----:B------:R-:W-:Y:S02]  /*0fd0*/  ISETP.GE.U32.AND P0, PT, R5, R16, PT ;  /* 0x000000100500720c */ /* 0x000fe40003f06070 */
[----:B------:R-:W-:Y:S01]  /*0fe0*/  VIMNMX R5, PT, PT, R12, 0x46a00000, PT ;  /* 0x46a000000c057848 */ /* 0x000fe20003fe0100 */
[----:B------:R-:W-:Y:S01]  /*0ff0*/  IMAD.MOV.U32 R12, RZ, RZ, RZ ;  /* 0x000000ffff0c7224 */ /* 0x000fe200078e00ff */
        /* <DEDUP_REMOVED lines=14> */
[----:B------:R-:W-:Y:S01]  /*10e0*/  IMAD.MOV.U32 R10, RZ, RZ, RZ ;  /* 0x000000ffff0a7224 */ /* 0x000fe200078e00ff */
[----:B------:R-:W-:-:S05]  /*10f0*/  IADD3 R5, PT, PT, -R5, -0x43300000, RZ ;  /* 0xbcd0000005057810 */ /* 0x000fca0007ffe1ff */
[----:B------:R-:W-:-:S03]  /*1100*/  DFMA R10, R16, -R10, R20 ;  /* 0x8000000a100a722b */ /* 0x000fc60000000014 */
[----:B------:R-:W-:-:S07]  /*1110*/  LOP3.LUT R15, R13, R15, RZ, 0x3c, !PT ;  /* 0x0000000f0d0f7212 */ /* 0x000fce00078e3cff */
[----:B------:R-:W-:-:S04]  /*1120*/  FSETP.NEU.AND P0, PT, |R11|, R5, PT ;  /* 0x000000050b00720b */ /* 0x000fc80003f0d200 */
[----:B------:R-:W-:Y:S02]  /*1130*/  FSEL R16, R12, R16, !P0 ;  /* 0x000000100c107208 */ /* 0x000fe40004000000 */
[----:B------:R-:W-:Y:S01]  /*1140*/  FSEL R17, R15, R17, !P0 ;  /* 0x000000110f117208 */ /* 0x000fe20004000000 */
[----:B------:R-:W-:Y:S06]  /*1150*/  BRA `(.L_x_41) ;  /* 0x0000000000547947 */ /* 0x000fec0003800000 */
.L_x_40:
        /* <DEDUP_REMOVED lines=16> */
.L_x_43:
[----:B------:R-:W-:Y:S01]  /*1260*/  LOP3.LUT R17, R23, 0x80000, RZ, 0xfc, !PT ;  /* 0x0008000017117812 */ /* 0x000fe200078efcff */
[----:B------:R-:W-:Y:S01]  /*1270*/  IMAD.MOV.U32 R16, RZ, RZ, R22 ;  /* 0x000000ffff107224 */ /* 0x000fe200078e0016 */
[----:B------:R-:W-:Y:S06]  /*1280*/  BRA `(.L_x_41) ;  /* 0x0000000000087947 */ /* 0x000fec0003800000 */
.L_x_42:
[----:B------:R-:W-:Y:S01]  /*1290*/  LOP3.LUT R17, R13, 0x80000, RZ, 0xfc, !PT ;  /* 0x000800000d117812 */ /* 0x000fe200078efcff */
[----:B------:R-:W-:-:S07]  /*12a0*/  IMAD.MOV.U32 R16, RZ, RZ, R12 ;  /* 0x000000ffff107224 */ /* 0x000fce00078e000c */
.L_x_41:
[----:B------:R-:W-:Y:S05]  /*12b0*/  BSYNC.RECONVERGENT B1 ;  /* 0x0000000000017941 */ /* 0x000fea0003800200 */
.L_x_39:
[----:B------:R-:W-:Y:S02]  /*12c0*/  IMAD.MOV.U32 R10, RZ, RZ, R0 ;  /* 0x000000ffff0a7224 */ /* 0x000fe400078e0000 */
[----:B------:R-:W-:-:S04]  /*12d0*/  IMAD.MOV.U32 R11, RZ, RZ, 0x0 ;  /* 0x00000000ff0b7424 */ /* 0x000fc800078e00ff */
[----:B------:R-:W-:Y:S05]  /*12e0*/  RET.REL.NODEC R10 `(_Z9dftKernelPKfP9Complessoi) ;  /* 0xffffffec0a447950 */ /* 0x000fea0003c3ffff */
.L_x_44:
        /* <DEDUP_REMOVED lines=9> */
.L_x_47:


//--------------------- .nv.global.init           --------------------------
	.section	.nv.global.init,"aw",@progbits
	.align	4
.nv.global.init:
	.type		__cudart_i2opi_f,@object
	.size		__cudart_i2opi_f,(.L_0 - __cudart_i2opi_f)
__cudart_i2opi_f:
        /*0000*/ 	.byte	0x41, 0x90, 0x43, 0x3c, 0x99, 0x95, 0x62, 0xdb, 0xc0, 0xdd, 0x34, 0xf5, 0xd1, 0x57, 0x27, 0xfc
        /*0010*/ 	.byte	0x29, 0x15, 0x44, 0x4e, 0x6e, 0x83, 0xf9, 0xa2
.L_0:


//--------------------- .nv.shared.reserved.0     --------------------------
	.section	.nv.shared.reserved.0,"aw",@nobits
	.weak		__nv_reservedSMEM_offset_0_alias
	.size		__nv_reservedSMEM_offset_0_alias, 0, 64
	.other		__nv_reservedSMEM_offset_0_alias,@"STO_CUDA_RESERVED_SHARED STV_DEFAULT"
__nv_reservedSMEM_offset_0_alias:
	.zero		0
	.zero		64


//--------------------- .nv.constant0._Z10idftKernelPK9ComplessoPfi --------------------------
	.section	.nv.constant0._Z10idftKernelPK9ComplessoPfi,"a",@progbits
	.sectionflags	@""
	.align	4
.nv.constant0._Z10idftKernelPK9ComplessoPfi:
	.zero		916


//--------------------- .nv.constant0._Z6filtroP9Complessoiii --------------------------
	.section	.nv.constant0._Z6filtroP9Complessoiii,"a",@progbits
	.sectionflags	@""
	.align	4
.nv.constant0._Z6filtroP9Complessoiii:
	.zero		916


//--------------------- .nv.constant0._Z9dftKernelPKfP9Complessoi --------------------------
	.section	.nv.constant0._Z9dftKernelPKfP9Complessoi,"a",@progbits
	.sectionflags	@""
	.align	4
.nv.constant0._Z9dftKernelPKfP9Complessoi:
	.zero		916


//--------------------- SYMBOLS --------------------------

	.type		.nv.reservedSmem.offset0,@object
	.size		.nv.reservedSmem.offset0,0x4
